// auto-generated by cutlass_sweep.gemm — config: {"arch": "sm_90", "cluster_m": 2, "cluster_n": 1, "dtype": "fp16", "dtype_b": "fp16", "layout": "nt", "stages": 0, "tile_k": 128, "tile_m": 192, "tile_n": 80}
#include "cutlass/cutlass.h"
#include "cutlass/gemm/collective/collective_builder.hpp"
#include "cutlass/gemm/device/gemm_universal_adapter.h"
#include "cutlass/gemm/kernel/gemm_universal.hpp"
#include "cutlass/epilogue/collective/collective_builder.hpp"

using ElemA = cutlass::half_t;
using ElemB = cutlass::half_t;
using ElemCD = cutlass::half_t;
using Acc  = float;
using TileShape    = cute::Shape<cute::_192, cute::_80, cute::_128>;
using ClusterShape = cute::Shape<cute::_2, cute::_1, cute::_1>;

using CollectiveEpilogue = typename cutlass::epilogue::collective::CollectiveBuilder<
    cutlass::arch::Sm90, cutlass::arch::OpClassTensorOp,
    TileShape, ClusterShape,
    cutlass::epilogue::collective::EpilogueTileAuto,
    Acc, Acc,
    ElemCD, cutlass::layout::RowMajor, 128 / cutlass::sizeof_bits<ElemCD>::value,
    ElemCD, cutlass::layout::RowMajor, 128 / cutlass::sizeof_bits<ElemCD>::value,
    cutlass::epilogue::collective::EpilogueScheduleAuto
  >::CollectiveOp;

using CollectiveMainloop = typename cutlass::gemm::collective::CollectiveBuilder<
    cutlass::arch::Sm90, cutlass::arch::OpClassTensorOp,
    ElemA, cutlass::layout::RowMajor, 128 / cutlass::sizeof_bits<ElemA>::value,
    ElemB, cutlass::layout::ColumnMajor, 128 / cutlass::sizeof_bits<ElemB>::value,
    Acc,
    TileShape, ClusterShape,
    cutlass::gemm::collective::StageCountAutoCarveout<static_cast<int>(sizeof(typename CollectiveEpilogue::SharedStorage))>,
    cutlass::gemm::collective::KernelScheduleAuto
  >::CollectiveOp;

using GemmKernel = cutlass::gemm::kernel::GemmUniversal<
    cute::Shape<int,int,int,int>,
    CollectiveMainloop,
    CollectiveEpilogue
>;
using Gemm = cutlass::gemm::device::GemmUniversalAdapter<GemmKernel>;

// Force the device kernel symbol into the cubin without needing a host main.
auto* _anchor = &cutlass::device_kernel<GemmKernel>;


// ===== COMPILED SASS (sm_90a) =====

	.target	sm_90a

	.elftype	@"ET_EXEC"


//--------------------- .note.nv.tkinfo           --------------------------
	.section	.note.nv.tkinfo,"",@"SHT_NOTE"
	.sectionflags	@"SHF_NOTE_NV_TKINFO"
	.tkinfo
        /*0018*/ 	.word	0x00000002
        /*0030*/ 	.string	""
        /*0030*/ 	.string	"ptxas"
        /*0030*/ 	.string	"Cuda compilation tools, release 13.0, V13.0.88"
        /*0030*/ 	.string	"Build cuda_13.0.r13.0/compiler.36424714_0"
        /*0030*/ 	.string	"-arch sm_90a -m 64 "



//--------------------- .note.nv.cuinfo           --------------------------
	.section	.note.nv.cuinfo,"",@"SHT_NOTE"
	.sectionflags	@"SHF_NOTE_NV_CUINFO"
        /*0018*/ 	.short	0x0002
        /*001a*/ 	.short	0x005a
        /*001c*/ 	.short	0x0082
	.zero		2


//--------------------- .nv.info                  --------------------------
	.section	.nv.info,"",@"SHT_CUDA_INFO"
	.align	4


	//----- nvinfo : EIATTR_REGCOUNT
	.align		4
        /*0000*/ 	.byte	0x04, 0x2f
        /*0002*/ 	.short	(.L_15 - .L_14)
	.align		4
.L_14:
        /*0004*/ 	.word	index@(_ZN7cutlass13device_kernelINS_4gemm6kernel13GemmUniversalIN4cute5tupleIJiiiiEEENS1_10collective13CollectiveMmaINS1_34MainloopSm90TmaGmmaWarpSpecializedILi3ENS5_IJNS4_1CILi2EEENSA_ILi1EEESC_EEENS1_35KernelTmaWarpSpecializedCooperativeEEENS5_IJNSA_ILi192EEENSA_ILi80EEENSA_ILi128EEEEEENS_6half_tENS5_IJlSC_lEEESK_SL_NS4_8TiledMMAINS4_8MMA_AtomIJNS4_4SM904GMMA25MMA_64x16x16_F32F16F16_SSILNSP_5MajorE0ELSR_0ELNSP_7ScaleInE1ELSS_1EEEEEENS4_6LayoutISD_NS5_IJSC_NSA_ILi0EEESW_EEEEENS5_IJNS4_10UnderscoreESZ_SZ_EEEEENS4_13SM90_TMA_LOADENS4_14ComposedLayoutINS4_7SwizzleILi3ELi4ELi3EEENS4_18smem_ptr_flag_bitsILi16EEENSV_INS5_IJNSA_ILi8EEENSA_ILi64EEEEEENS5_IJS19_SC_EEEEEEEvNS4_8identityENS4_23SM90_TMA_LOAD_MULTICASTES1D_vS1E_EENS_8epilogue10collective6detail29Sm90TmaWarpSpecializedAdapterINS1I_15DefaultEpilogueISK_SL_SL_NS1H_6thread17LinearCombinationISK_Li1EffLNS1M_9ScaleType4KindE0ELNS_15FloatRoundStyleE2ESK_EENS1_15EpilogueDefaultEEEEEvvEEEEvNT_6ParamsE)
        /*0008*/ 	.word	0x000000a8


	//----- nvinfo : EIATTR_FRAME_SIZE
	.align		4
.L_15:
        /*000c*/ 	.byte	0x04, 0x11
        /*000e*/ 	.short	(.L_17 - .L_16)
	.align		4
.L_16:
        /*0010*/ 	.word	index@(_ZN7cutlass13device_kernelINS_4gemm6kernel13GemmUniversalIN4cute5tupleIJiiiiEEENS1_10collective13CollectiveMmaINS1_34MainloopSm90TmaGmmaWarpSpecializedILi3ENS5_IJNS4_1CILi2EEENSA_ILi1EEESC_EEENS1_35KernelTmaWarpSpecializedCooperativeEEENS5_IJNSA_ILi192EEENSA_ILi80EEENSA_ILi128EEEEEENS_6half_tENS5_IJlSC_lEEESK_SL_NS4_8TiledMMAINS4_8MMA_AtomIJNS4_4SM904GMMA25MMA_64x16x16_F32F16F16_SSILNSP_5MajorE0ELSR_0ELNSP_7ScaleInE1ELSS_1EEEEEENS4_6LayoutISD_NS5_IJSC_NSA_ILi0EEESW_EEEEENS5_IJNS4_10UnderscoreESZ_SZ_EEEEENS4_13SM90_TMA_LOADENS4_14ComposedLayoutINS4_7SwizzleILi3ELi4ELi3EEENS4_18smem_ptr_flag_bitsILi16EEENSV_INS5_IJNSA_ILi8EEENSA_ILi64EEEEEENS5_IJS19_SC_EEEEEEEvNS4_8identityENS4_23SM90_TMA_LOAD_MULTICASTES1D_vS1E_EENS_8epilogue10collective6detail29Sm90TmaWarpSpecializedAdapterINS1I_15DefaultEpilogueISK_SL_SL_NS1H_6thread17LinearCombinationISK_Li1EffLNS1M_9ScaleType4KindE0ELNS_15FloatRoundStyleE2ESK_EENS1_15EpilogueDefaultEEEEEvvEEEEvNT_6ParamsE)
        /*0014*/ 	.word	0x00000000


	//----- nvinfo : EIATTR_MIN_STACK_SIZE
	.align		4
.L_17:
        /*0018*/ 	.byte	0x04, 0x12
        /*001a*/ 	.short	(.L_19 - .L_18)
	.align		4
.L_18:
        /*001c*/ 	.word	index@(_ZN7cutlass13device_kernelINS_4gemm6kernel13GemmUniversalIN4cute5tupleIJiiiiEEENS1_10collective13CollectiveMmaINS1_34MainloopSm90TmaGmmaWarpSpecializedILi3ENS5_IJNS4_1CILi2EEENSA_ILi1EEESC_EEENS1_35KernelTmaWarpSpecializedCooperativeEEENS5_IJNSA_ILi192EEENSA_ILi80EEENSA_ILi128EEEEEENS_6half_tENS5_IJlSC_lEEESK_SL_NS4_8TiledMMAINS4_8MMA_AtomIJNS4_4SM904GMMA25MMA_64x16x16_F32F16F16_SSILNSP_5MajorE0ELSR_0ELNSP_7ScaleInE1ELSS_1EEEEEENS4_6LayoutISD_NS5_IJSC_NSA_ILi0EEESW_EEEEENS5_IJNS4_10UnderscoreESZ_SZ_EEEEENS4_13SM90_TMA_LOADENS4_14ComposedLayoutINS4_7SwizzleILi3ELi4ELi3EEENS4_18smem_ptr_flag_bitsILi16EEENSV_INS5_IJNSA_ILi8EEENSA_ILi64EEEEEENS5_IJS19_SC_EEEEEEEvNS4_8identityENS4_23SM90_TMA_LOAD_MULTICASTES1D_vS1E_EENS_8epilogue10collective6detail29Sm90TmaWarpSpecializedAdapterINS1I_15DefaultEpilogueISK_SL_SL_NS1H_6thread17LinearCombinationISK_Li1EffLNS1M_9ScaleType4KindE0ELNS_15FloatRoundStyleE2ESK_EENS1_15EpilogueDefaultEEEEEvvEEEEvNT_6ParamsE)
        /*0020*/ 	.word	0x00000000
.L_19:


//--------------------- .nv.compat                --------------------------
	.section	.nv.compat,"",@"SHT_CUDA_COMPAT_INFO"
	.align	4
        /*0000*/ 	.byte	0x02, 0x09, 0x01, 0x00, 0x02, 0x02, 0x04, 0x00, 0x02, 0x05, 0x05, 0x00, 0x03, 0x07, 0x01, 0x01
        /*0010*/ 	.byte	0x02, 0x03, 0x01, 0x00, 0x02, 0x06, 0x01, 0x00, 0x04, 0x0b, 0x08, 0x00, 0x00, 0x00, 0x00, 0x00
        /*0020*/ 	.byte	0x00, 0x00, 0x00, 0x00


//--------------------- .nv.info._ZN7cutlass13device_kernelINS_4gemm6kernel13GemmUniversalIN4cute5tupleIJiiiiEEENS1_10collective13CollectiveMmaINS1_34MainloopSm90TmaGmmaWarpSpecializedILi3ENS5_IJNS4_1CILi2EEENSA_ILi1EEESC_EEENS1_35KernelTmaWarpSpecializedCooperativeEEENS5_IJNSA_ILi192EEENSA_ILi80EEENSA_ILi128EEEEEENS_6half_tENS5_IJlSC_lEEESK_SL_NS4_8TiledMMAINS4_8MMA_AtomIJNS4_4SM904GMMA25MMA_64x16x16_F32F16F16_SSILNSP_5MajorE0ELSR_0ELNSP_7ScaleInE1ELSS_1EEEEEENS4_6LayoutISD_NS5_IJSC_NSA_ILi0EEESW_EEEEENS5_IJNS4_10UnderscoreESZ_SZ_EEEEENS4_13SM90_TMA_LOADENS4_14ComposedLayoutINS4_7SwizzleILi3ELi4ELi3EEENS4_18smem_ptr_flag_bitsILi16EEENSV_INS5_IJNSA_ILi8EEENSA_ILi64EEEEEENS5_IJS19_SC_EEEEEEEvNS4_8identityENS4_23SM90_TMA_LOAD_MULTICASTES1D_vS1E_EENS_8epilogue10collective6detail29Sm90TmaWarpSpecializedAdapterINS1I_15DefaultEpilogueISK_SL_SL_NS1H_6thread17LinearCombinationISK_Li1EffLNS1M_9ScaleType4KindE0ELNS_15FloatRoundStyleE2ESK_EENS1_15EpilogueDefaultEEEEEvvEEEEvNT_6ParamsE --------------------------
	.section	.nv.info._ZN7cutlass13device_kernelINS_4gemm6kernel13GemmUniversalIN4cute5tupleIJiiiiEEENS1_10collective13CollectiveMmaINS1_34MainloopSm90TmaGmmaWarpSpecializedILi3ENS5_IJNS4_1CILi2EEENSA_ILi1EEESC_EEENS1_35KernelTmaWarpSpecializedCooperativeEEENS5_IJNSA_ILi192EEENSA_ILi80EEENSA_ILi128EEEEEENS_6half_tENS5_IJlSC_lEEESK_SL_NS4_8TiledMMAINS4_8MMA_AtomIJNS4_4SM904GMMA25MMA_64x16x16_F32F16F16_SSILNSP_5MajorE0ELSR_0ELNSP_7ScaleInE1ELSS_1EEEEEENS4_6LayoutISD_NS5_IJSC_NSA_ILi0EEESW_EEEEENS5_IJNS4_10UnderscoreESZ_SZ_EEEEENS4_13SM90_TMA_LOADENS4_14ComposedLayoutINS4_7SwizzleILi3ELi4ELi3EEENS4_18smem_ptr_flag_bitsILi16EEENSV_INS5_IJNSA_ILi8EEENSA_ILi64EEEEEENS5_IJS19_SC_EEEEEEEvNS4_8identityENS4_23SM90_TMA_LOAD_MULTICASTES1D_vS1E_EENS_8epilogue10collective6detail29Sm90TmaWarpSpecializedAdapterINS1I_15DefaultEpilogueISK_SL_SL_NS1H_6thread17LinearCombinationISK_Li1EffLNS1M_9ScaleType4KindE0ELNS_15FloatRoundStyleE2ESK_EENS1_15EpilogueDefaultEEEEEvvEEEEvNT_6ParamsE,"",@"SHT_CUDA_INFO"
	.sectionflags	@""
	.align	4


	//----- nvinfo : EIATTR_CUDA_API_VERSION
	.align		4
        /*0000*/ 	.byte	0x04, 0x37
        /*0002*/ 	.short	(.L_21 - .L_20)
.L_20:
        /*0004*/ 	.word	0x00000082


	//----- nvinfo : EIATTR_KPARAM_INFO
	.align		4
.L_21:
        /*0008*/ 	.byte	0x04, 0x17
        /*000a*/ 	.short	(.L_23 - .L_22)
.L_22:
        /*000c*/ 	.word	0x00000000
        /*0010*/ 	.short	0x0000
        /*0012*/ 	.short	0x0070
        /*0014*/ 	.byte	0x00, 0xf0, 0x01, 0x10


	//----- nvinfo : EIATTR_SPARSE_MMA_MASK
	.align		4
.L_23:
        /*0018*/ 	.byte	0x03, 0x50
        /*001a*/ 	.short	0x0000


	//----- nvinfo : EIATTR_MAXREG_COUNT
	.align		4
        /*001c*/ 	.byte	0x03, 0x1b
        /*001e*/ 	.short	0x00a8


	//----- nvinfo : EIATTR_NUM_BARRIERS
	.align		4
        /*0020*/ 	.byte	0x02, 0x4c
        /*0022*/ 	.byte	0x01
	.zero		1


	//----- nvinfo : EIATTR_EXTERNS
	.align		4
        /*0024*/ 	.byte	0x04, 0x0f
        /*0026*/ 	.short	(.L_25 - .L_24)


	//   ....[0]....
	.align		4
.L_24:
        /*0028*/ 	.word	index@(__assertfail)


	//----- nvinfo : EIATTR_MERCURY_ISA_VERSION
	.align		4
.L_25:
        /*002c*/ 	.byte	0x03, 0x5f
        /*002e*/ 	.short	0x0101


	//----- nvinfo : EIATTR_INT_WARP_WIDE_INSTR_OFFSETS
	.align		4
        /*0030*/ 	.byte	0x04, 0x31
        /*0032*/ 	.short	(.L_27 - .L_26)


	//   ....[0]....
.L_26:
        /*0034*/ 	.word	0x00000460


	//   ....[1]....
        /*0038*/ 	.word	0x00000490


	//   ....[2]....
        /*003c*/ 	.word	0x00000650


	//----- nvinfo : EIATTR_COOP_GROUP_MASK_REGIDS
	.align		4
.L_27:
        /*0040*/ 	.byte	0x04, 0x29
        /*0042*/ 	.short	(.L_29 - .L_28)


	//   ....[0]....
.L_28:
        /*0044*/ 	.word	0xffffffff


	//   ....[1]....
        /*0048*/ 	.word	0xffffffff


	//   ....[2]....
        /*004c*/ 	.word	0xffffffff


	//   ....[3]....
        /*0050*/ 	.word	0xffffffff


	//   ....[4]....
        /*0054*/ 	.word	0xffffffff


	//   ....[5]....
        /*0058*/ 	.word	0xffffffff


	//----- nvinfo : EIATTR_COOP_GROUP_INSTR_OFFSETS
	.align		4
.L_29:
        /*005c*/ 	.byte	0x04, 0x28
        /*005e*/ 	.short	(.L_31 - .L_30)


	//   ....[0]....
.L_30:
        /*0060*/ 	.word	0x00000060


	//   ....[1]....
        /*0064*/ 	.word	0x00000070


	//   ....[2]....
        /*0068*/ 	.word	0x00000130


	//   ....[3]....
        /*006c*/ 	.word	0x000002b0


	//   ....[4]....
        /*0070*/ 	.word	0x000007d0


	//   ....[5]....
        /*0074*/ 	.word	0x00001210


	//----- nvinfo : EIATTR_REG_RECONFIG
	.align		4
.L_31:
        /*0078*/ 	.byte	0x01, 0x54
	.zero		2


	//----- nvinfo : EIATTR_SYSCALL_OFFSETS
	.align		4
        /*007c*/ 	.byte	0x04, 0x46
        /*007e*/ 	.short	(.L_33 - .L_32)


	//   ....[0]....
.L_32:
        /*0080*/ 	.word	0x000013d0


	//----- nvinfo : EIATTR_MBARRIER_INSTR_OFFSETS
	.align		4
.L_33:
        /*0084*/ 	.byte	0x04, 0x39
        /*0086*/ 	.short	(.L_35 - .L_34)


	//   ....[0]....
.L_34:
        /*0088*/ 	.word	0x00000230
        /*008c*/ 	.word	0x000000ff
        /*0090*/ 	.word	0x00000000
        /*0094*/ 	.short	0x0100
        /*0096*/ 	.byte	0x08
	.zero		1


	//   ....[1]....
        /*0098*/ 	.word	0x00000240
        /*009c*/ 	.word	0x000000ff
        /*00a0*/ 	.word	0x00000018
        /*00a4*/ 	.short	0x0100
        /*00a6*/ 	.byte	0x08
	.zero		1


	//   ....[2]....
        /*00a8*/ 	.word	0x00000250
        /*00ac*/ 	.word	0x000000ff
        /*00b0*/ 	.word	0x00000008
        /*00b4*/ 	.short	0x0100
        /*00b6*/ 	.byte	0x08
	.zero		1


	//   ....[3]....
        /*00b8*/ 	.word	0x00000260
        /*00bc*/ 	.word	0x000000ff
        /*00c0*/ 	.word	0x00000020
        /*00c4*/ 	.short	0x0100
        /*00c6*/ 	.byte	0x08
	.zero		1


	//   ....[4]....
        /*00c8*/ 	.word	0x00000270
        /*00cc*/ 	.word	0x000000ff
        /*00d0*/ 	.word	0x00000010
        /*00d4*/ 	.short	0x0100
        /*00d6*/ 	.byte	0x08
	.zero		1


	//   ....[5]....
        /*00d8*/ 	.word	0x00000280
        /*00dc*/ 	.word	0x000000ff
        /*00e0*/ 	.word	0x00000028
        /*00e4*/ 	.short	0x0100
        /*00e6*/ 	.byte	0x08
	.zero		1


	//   ....[6]....
        /*00e8*/ 	.word	0x000006d0
        /*00ec*/ 	.word	0x000000ff
        /*00f0*/ 	.word	0x00000040
        /*00f4*/ 	.short	0x0100
        /*00f6*/ 	.byte	0x06
	.zero		1


	//   ....[7]....
        /*00f8*/ 	.word	0x00000760
        /*00fc*/ 	.word	0x000000ff
        /*0100*/ 	.word	0x00000048
        /*0104*/ 	.short	0x0100
        /*0106*/ 	.byte	0x06
	.zero		1


	//   ....[8]....
        /*0108*/ 	.word	0x00001490
        /*010c*/ 	.word	0x00000003
        /*0110*/ 	.word	0x00000000
        /*0114*/ 	.short	0x010a
        /*0116*/ 	.byte	0x3f
	.zero		1


	//   ....[9]....
        /*0118*/ 	.word	0x000014d0
        /*011c*/ 	.word	0x00000003
        /*0120*/ 	.word	0x00000000
        /*0124*/ 	.short	0x010a
        /*0126*/ 	.byte	0x3f
	.zero		1


	//   ....[10]....
        /*0128*/ 	.word	0x00003550
        /*012c*/ 	.word	0x00000005
        /*0130*/ 	.word	0x00000000
        /*0134*/ 	.short	0x010a
        /*0136*/ 	.byte	0x3f
	.zero		1


	//   ....[11]....
        /*0138*/ 	.word	0x00003590
        /*013c*/ 	.word	0x00000005
        /*0140*/ 	.word	0x00000000
        /*0144*/ 	.short	0x010a
        /*0146*/ 	.byte	0x3f
	.zero		1


	//   ....[12]....
        /*0148*/ 	.word	0x000054a0
        /*014c*/ 	.word	0x00000005
        /*0150*/ 	.word	0x00000000
        /*0154*/ 	.short	0x0101
        /*0156*/ 	.byte	0x3f
	.zero		1


	//   ....[13]....
        /*0158*/ 	.word	0x000056c0
        /*015c*/ 	.word	0x00000003
        /*0160*/ 	.word	0x00000000
        /*0164*/ 	.short	0x0101
        /*0166*/ 	.byte	0x3f
	.zero		1


	//   ....[14]....
        /*0168*/ 	.word	0x0000b920
        /*016c*/ 	.word	0x00000014
        /*0170*/ 	.word	0x00000018
        /*0174*/ 	.short	0x010a
        /*0176*/ 	.byte	0x3f
	.zero		1


	//   ....[15]....
        /*0178*/ 	.word	0x0000bd60
        /*017c*/ 	.word	0x00000003
        /*0180*/ 	.word	0x00000048
        /*0184*/ 	.short	0x0101
        /*0186*/ 	.byte	0x3f
	.zero		1


	//   ....[16]....
        /*0188*/ 	.word	0x0000c4b0
        /*018c*/ 	.word	0x00000007
        /*0190*/ 	.word	0x00000000
        /*0194*/ 	.short	0x010a
        /*0196*/ 	.byte	0x3f
	.zero		1


	//   ....[17]....
        /*0198*/ 	.word	0x0000c530
        /*019c*/ 	.word	0x00000006
        /*01a0*/ 	.word	0x00000000
        /*01a4*/ 	.short	0x010a
        /*01a6*/ 	.byte	0x3f
	.zero		1


	//   ....[18]....
        /*01a8*/ 	.word	0x0000c5c0
        /*01ac*/ 	.word	0x00000003
        /*01b0*/ 	.word	0x00000000
        /*01b4*/ 	.short	0x010a
        /*01b6*/ 	.byte	0x3f
	.zero		1


	//   ....[19]....
        /*01b8*/ 	.word	0x0000c620
        /*01bc*/ 	.word	0x00000003
        /*01c0*/ 	.word	0x00000000
        /*01c4*/ 	.short	0x010a
        /*01c6*/ 	.byte	0x3f
	.zero		1


	//   ....[20]....
        /*01c8*/ 	.word	0x0000c670
        /*01cc*/ 	.word	0x00000005
        /*01d0*/ 	.word	0x00000000
        /*01d4*/ 	.short	0x010a
        /*01d6*/ 	.byte	0x3f
	.zero		1


	//   ....[21]....
        /*01d8*/ 	.word	0x0000c740
        /*01dc*/ 	.word	0x00000014
        /*01e0*/ 	.word	0x00000018
        /*01e4*/ 	.short	0x010a
        /*01e6*/ 	.byte	0x3f
	.zero		1


	//   ....[22]....
        /*01e8*/ 	.word	0x0000c810
        /*01ec*/ 	.word	0x00000007
        /*01f0*/ 	.word	0x00000000
        /*01f4*/ 	.short	0x010a
        /*01f6*/ 	.byte	0x3f
	.zero		1


	//   ....[23]....
        /*01f8*/ 	.word	0x0000c860
        /*01fc*/ 	.word	0x00000006
        /*0200*/ 	.word	0x00000000
        /*0204*/ 	.short	0x010a
        /*0206*/ 	.byte	0x3f
	.zero		1


	//----- nvinfo : EIATTR_NUM_MBARRIERS
	.align		4
.L_35:
        /*0208*/ 	.byte	0x03, 0x38
        /*020a*/ 	.short	0x0008


	//----- nvinfo : EIATTR_EXIT_INSTR_OFFSETS
	.align		4
        /*020c*/ 	.byte	0x04, 0x1c
        /*020e*/ 	.short	(.L_37 - .L_36)


	//   ....[0]....
.L_36:
        /*0210*/ 	.word	0x00000930


	//   ....[1]....
        /*0214*/ 	.word	0x00001140


	//   ....[2]....
        /*0218*/ 	.word	0x0000b050


	//   ....[3]....
        /*021c*/ 	.word	0x0000b5b0


	//   ....[4]....
        /*0220*/ 	.word	0x0000c610


	//----- nvinfo : EIATTR_MAX_THREADS
	.align		4
.L_37:
        /*0224*/ 	.byte	0x04, 0x05
        /*0226*/ 	.short	(.L_39 - .L_38)
.L_38:
        /*0228*/ 	.word	0x00000180
        /*022c*/ 	.word	0x00000001
        /*0230*/ 	.word	0x00000001


	//----- nvinfo : EIATTR_CRS_STACK_SIZE
	.align		4
.L_39:
        /*0234*/ 	.byte	0x04, 0x1e
        /*0236*/ 	.short	(.L_41 - .L_40)
.L_40:
        /*0238*/ 	.word	0x00000000


	//----- nvinfo : EIATTR_CBANK_PARAM_SIZE
	.align		4
.L_41:
        /*023c*/ 	.byte	0x03, 0x19
        /*023e*/ 	.short	0x0470


	//----- nvinfo : EIATTR_PARAM_CBANK
	.align		4
        /*0240*/ 	.byte	0x04, 0x0a
        /*0242*/ 	.short	(.L_43 - .L_42)
	.align		4
.L_42:
        /*0244*/ 	.word	index@(.nv.constant0._ZN7cutlass13device_kernelINS_4gemm6kernel13GemmUniversalIN4cute5tupleIJiiiiEEENS1_10collective13CollectiveMmaINS1_34MainloopSm90TmaGmmaWarpSpecializedILi3ENS5_IJNS4_1CILi2EEENSA_ILi1EEESC_EEENS1_35KernelTmaWarpSpecializedCooperativeEEENS5_IJNSA_ILi192EEENSA_ILi80EEENSA_ILi128EEEEEENS_6half_tENS5_IJlSC_lEEESK_SL_NS4_8TiledMMAINS4_8MMA_AtomIJNS4_4SM904GMMA25MMA_64x16x16_F32F16F16_SSILNSP_5MajorE0ELSR_0ELNSP_7ScaleInE1ELSS_1EEEEEENS4_6LayoutISD_NS5_IJSC_NSA_ILi0EEESW_EEEEENS5_IJNS4_10UnderscoreESZ_SZ_EEEEENS4_13SM90_TMA_LOADENS4_14ComposedLayoutINS4_7SwizzleILi3ELi4ELi3EEENS4_18smem_ptr_flag_bitsILi16EEENSV_INS5_IJNSA_ILi8EEENSA_ILi64EEEEEENS5_IJS19_SC_EEEEEEEvNS4_8identityENS4_23SM90_TMA_LOAD_MULTICASTES1D_vS1E_EENS_8epilogue10collective6detail29Sm90TmaWarpSpecializedAdapterINS1I_15DefaultEpilogueISK_SL_SL_NS1H_6thread17LinearCombinationISK_Li1EffLNS1M_9ScaleType4KindE0ELNS_15FloatRoundStyleE2ESK_EENS1_15EpilogueDefaultEEEEEvvEEEEvNT_6ParamsE)
        /*0248*/ 	.short	0x0210
        /*024a*/ 	.short	0x0470


	//----- nvinfo : EIATTR_SW_WAR
	.align		4
.L_43:
        /*024c*/ 	.byte	0x04, 0x36
        /*024e*/ 	.short	(.L_45 - .L_44)
.L_44:
        /*0250*/ 	.word	0x00000008
.L_45:


//--------------------- .nv.callgraph             --------------------------
	.section	.nv.callgraph,"",@"SHT_CUDA_CALLGRAPH"
	.align	4
	.sectionentsize	8
	.align		4
        /*0000*/ 	.word	0x00000000
	.align		4
        /*0004*/ 	.word	0xffffffff
	.align		4
        /*0008*/ 	.word	index@(_ZN7cutlass13device_kernelINS_4gemm6kernel13GemmUniversalIN4cute5tupleIJiiiiEEENS1_10collective13CollectiveMmaINS1_34MainloopSm90TmaGmmaWarpSpecializedILi3ENS5_IJNS4_1CILi2EEENSA_ILi1EEESC_EEENS1_35KernelTmaWarpSpecializedCooperativeEEENS5_IJNSA_ILi192EEENSA_ILi80EEENSA_ILi128EEEEEENS_6half_tENS5_IJlSC_lEEESK_SL_NS4_8TiledMMAINS4_8MMA_AtomIJNS4_4SM904GMMA25MMA_64x16x16_F32F16F16_SSILNSP_5MajorE0ELSR_0ELNSP_7ScaleInE1ELSS_1EEEEEENS4_6LayoutISD_NS5_IJSC_NSA_ILi0EEESW_EEEEENS5_IJNS4_10UnderscoreESZ_SZ_EEEEENS4_13SM90_TMA_LOADENS4_14ComposedLayoutINS4_7SwizzleILi3ELi4ELi3EEENS4_18smem_ptr_flag_bitsILi16EEENSV_INS5_IJNSA_ILi8EEENSA_ILi64EEEEEENS5_IJS19_SC_EEEEEEEvNS4_8identityENS4_23SM90_TMA_LOAD_MULTICASTES1D_vS1E_EENS_8epilogue10collective6detail29Sm90TmaWarpSpecializedAdapterINS1I_15DefaultEpilogueISK_SL_SL_NS1H_6thread17LinearCombinationISK_Li1EffLNS1M_9ScaleType4KindE0ELNS_15FloatRoundStyleE2ESK_EENS1_15EpilogueDefaultEEEEEvvEEEEvNT_6ParamsE)
	.align		4
        /*000c*/ 	.word	index@(__assertfail)
	.align		4
        /*0010*/ 	.word	0x00000000
	.align		4
        /*0014*/ 	.word	0xfffffffe
	.align		4
        /*0018*/ 	.word	0x00000000
	.align		4
        /*001c*/ 	.word	0xfffffffd
	.align		4
        /*0020*/ 	.word	0x00000000
	.align		4
        /*0024*/ 	.word	0xfffffffc


//--------------------- .nv.constant4             --------------------------
	.section	.nv.constant4,"a",@progbits
	.align	8
	.align		8
.nv.constant4:
        /*0000*/ 	.dword	__assertfail
	.align		8
        /*0008*/ 	.dword	__unnamed_1
	.align		8
        /*0010*/ 	.dword	_ZN40_INTERNAL_f76ab908_4_k_cu_566ead69_153654cuda3std3__45__cpo5beginE
	.align		8
        /*0018*/ 	.dword	_ZN40_INTERNAL_f76ab908_4_k_cu_566ead69_153654cuda3std3__45__cpo3endE
	.align		8
        /*0020*/ 	.dword	_ZN40_INTERNAL_f76ab908_4_k_cu_566ead69_153654cuda3std3__45__cpo6cbeginE
	.align		8
        /*0028*/ 	.dword	_ZN40_INTERNAL_f76ab908_4_k_cu_566ead69_153654cuda3std3__45__cpo4cendE
	.align		8
        /*0030*/ 	.dword	_ZN40_INTERNAL_f76ab908_4_k_cu_566ead69_153654cuda3std3__442_GLOBAL__N__f76ab908_4_k_cu_566ead69_153656ignoreE
	.align		8
        /*0038*/ 	.dword	_ZN40_INTERNAL_f76ab908_4_k_cu_566ead69_153654cuda3std3__419piecewise_constructE
	.align		8
        /*0040*/ 	.dword	_ZN40_INTERNAL_f76ab908_4_k_cu_566ead69_153654cuda3std3__48in_placeE
	.align		8
        /*0048*/ 	.dword	_ZN40_INTERNAL_f76ab908_4_k_cu_566ead69_153654cuda3std6ranges3__45__cpo4swapE
	.align		8
        /*0050*/ 	.dword	_ZN40_INTERNAL_f76ab908_4_k_cu_566ead69_153654cuda3std6ranges3__45__cpo9iter_moveE
	.align		8
        /*0058*/ 	.dword	_ZN40_INTERNAL_f76ab908_4_k_cu_566ead69_153654cute7productE
	.align		8
        /*0060*/ 	.dword	_ZN40_INTERNAL_f76ab908_4_k_cu_566ead69_153654cute1_E
	.align		8
        /*0068*/ 	.dword	$str$22
	.align		8
        /*0070*/ 	.dword	$str$23


//--------------------- .text._ZN7cutlass13device_kernelINS_4gemm6kernel13GemmUniversalIN4cute5tupleIJiiiiEEENS1_10collective13CollectiveMmaINS1_34MainloopSm90TmaGmmaWarpSpecializedILi3ENS5_IJNS4_1CILi2EEENSA_ILi1EEESC_EEENS1_35KernelTmaWarpSpecializedCooperativeEEENS5_IJNSA_ILi192EEENSA_ILi80EEENSA_ILi128EEEEEENS_6half_tENS5_IJlSC_lEEESK_SL_NS4_8TiledMMAINS4_8MMA_AtomIJNS4_4SM904GMMA25MMA_64x16x16_F32F16F16_SSILNSP_5MajorE0ELSR_0ELNSP_7ScaleInE1ELSS_1EEEEEENS4_6LayoutISD_NS5_IJSC_NSA_ILi0EEESW_EEEEENS5_IJNS4_10UnderscoreESZ_SZ_EEEEENS4_13SM90_TMA_LOADENS4_14ComposedLayoutINS4_7SwizzleILi3ELi4ELi3EEENS4_18smem_ptr_flag_bitsILi16EEENSV_INS5_IJNSA_ILi8EEENSA_ILi64EEEEEENS5_IJS19_SC_EEEEEEEvNS4_8identityENS4_23SM90_TMA_LOAD_MULTICASTES1D_vS1E_EENS_8epilogue10collective6detail29Sm90TmaWarpSpecializedAdapterINS1I_15DefaultEpilogueISK_SL_SL_NS1H_6thread17LinearCombinationISK_Li1EffLNS1M_9ScaleType4KindE0ELNS_15FloatRoundStyleE2ESK_EENS1_15EpilogueDefaultEEEEEvvEEEEvNT_6ParamsE --------------------------
	.section	.text._ZN7cutlass13device_kernelINS_4gemm6kernel13GemmUniversalIN4cute5tupleIJiiiiEEENS1_10collective13CollectiveMmaINS1_34MainloopSm90TmaGmmaWarpSpecializedILi3ENS5_IJNS4_1CILi2EEENSA_ILi1EEESC_EEENS1_35KernelTmaWarpSpecializedCooperativeEEENS5_IJNSA_ILi192EEENSA_ILi80EEENSA_ILi128EEEEEENS_6half_tENS5_IJlSC_lEEESK_SL_NS4_8TiledMMAINS4_8MMA_AtomIJNS4_4SM904GMMA25MMA_64x16x16_F32F16F16_SSILNSP_5MajorE0ELSR_0ELNSP_7ScaleInE1ELSS_1EEEEEENS4_6LayoutISD_NS5_IJSC_NSA_ILi0EEESW_EEEEENS5_IJNS4_10UnderscoreESZ_SZ_EEEEENS4_13SM90_TMA_LOADENS4_14ComposedLayoutINS4_7SwizzleILi3ELi4ELi3EEENS4_18smem_ptr_flag_bitsILi16EEENSV_INS5_IJNSA_ILi8EEENSA_ILi64EEEEEENS5_IJS19_SC_EEEEEEEvNS4_8identityENS4_23SM90_TMA_LOAD_MULTICASTES1D_vS1E_EENS_8epilogue10collective6detail29Sm90TmaWarpSpecializedAdapterINS1I_15DefaultEpilogueISK_SL_SL_NS1H_6thread17LinearCombinationISK_Li1EffLNS1M_9ScaleType4KindE0ELNS_15FloatRoundStyleE2ESK_EENS1_15EpilogueDefaultEEEEEvvEEEEvNT_6ParamsE,"ax",@progbits
	.align	128
.text._ZN7cutlass13device_kernelINS_4gemm6kernel13GemmUniversalIN4cute5tupleIJiiiiEEENS1_10collective13CollectiveMmaINS1_34MainloopSm90TmaGmmaWarpSpecializedILi3ENS5_IJNS4_1CILi2EEENSA_ILi1EEESC_EEENS1_35KernelTmaWarpSpecializedCooperativeEEENS5_IJNSA_ILi192EEENSA_ILi80EEENSA_ILi128EEEEEENS_6half_tENS5_IJlSC_lEEESK_SL_NS4_8TiledMMAINS4_8MMA_AtomIJNS4_4SM904GMMA25MMA_64x16x16_F32F16F16_SSILNSP_5MajorE0ELSR_0ELNSP_7ScaleInE1ELSS_1EEEEEENS4_6LayoutISD_NS5_IJSC_NSA_ILi0EEESW_EEEEENS5_IJNS4_10UnderscoreESZ_SZ_EEEEENS4_13SM90_TMA_LOADENS4_14ComposedLayoutINS4_7SwizzleILi3ELi4ELi3EEENS4_18smem_ptr_flag_bitsILi16EEENSV_INS5_IJNSA_ILi8EEENSA_ILi64EEEEEENS5_IJS19_SC_EEEEEEEvNS4_8identityENS4_23SM90_TMA_LOAD_MULTICASTES1D_vS1E_EENS_8epilogue10collective6detail29Sm90TmaWarpSpecializedAdapterINS1I_15DefaultEpilogueISK_SL_SL_NS1H_6thread17LinearCombinationISK_Li1EffLNS1M_9ScaleType4KindE0ELNS_15FloatRoundStyleE2ESK_EENS1_15EpilogueDefaultEEEEEvvEEEEvNT_6ParamsE:
        .type           _ZN7cutlass13device_kernelINS_4gemm6kernel13GemmUniversalIN4cute5tupleIJiiiiEEENS1_10collective13CollectiveMmaINS1_34MainloopSm90TmaGmmaWarpSpecializedILi3ENS5_IJNS4_1CILi2EEENSA_ILi1EEESC_EEENS1_35KernelTmaWarpSpecializedCooperativeEEENS5_IJNSA_ILi192EEENSA_ILi80EEENSA_ILi128EEEEEENS_6half_tENS5_IJlSC_lEEESK_SL_NS4_8TiledMMAINS4_8MMA_AtomIJNS4_4SM904GMMA25MMA_64x16x16_F32F16F16_SSILNSP_5MajorE0ELSR_0ELNSP_7ScaleInE1ELSS_1EEEEEENS4_6LayoutISD_NS5_IJSC_NSA_ILi0EEESW_EEEEENS5_IJNS4_10UnderscoreESZ_SZ_EEEEENS4_13SM90_TMA_LOADENS4_14ComposedLayoutINS4_7SwizzleILi3ELi4ELi3EEENS4_18smem_ptr_flag_bitsILi16EEENSV_INS5_IJNSA_ILi8EEENSA_ILi64EEEEEENS5_IJS19_SC_EEEEEEEvNS4_8identityENS4_23SM90_TMA_LOAD_MULTICASTES1D_vS1E_EENS_8epilogue10collective6detail29Sm90TmaWarpSpecializedAdapterINS1I_15DefaultEpilogueISK_SL_SL_NS1H_6thread17LinearCombinationISK_Li1EffLNS1M_9ScaleType4KindE0ELNS_15FloatRoundStyleE2ESK_EENS1_15EpilogueDefaultEEEEEvvEEEEvNT_6ParamsE,@function
        .size           _ZN7cutlass13device_kernelINS_4gemm6kernel13GemmUniversalIN4cute5tupleIJiiiiEEENS1_10collective13CollectiveMmaINS1_34MainloopSm90TmaGmmaWarpSpecializedILi3ENS5_IJNS4_1CILi2EEENSA_ILi1EEESC_EEENS1_35KernelTmaWarpSpecializedCooperativeEEENS5_IJNSA_ILi192EEENSA_ILi80EEENSA_ILi128EEEEEENS_6half_tENS5_IJlSC_lEEESK_SL_NS4_8TiledMMAINS4_8MMA_AtomIJNS4_4SM904GMMA25MMA_64x16x16_F32F16F16_SSILNSP_5MajorE0ELSR_0ELNSP_7ScaleInE1ELSS_1EEEEEENS4_6LayoutISD_NS5_IJSC_NSA_ILi0EEESW_EEEEENS5_IJNS4_10UnderscoreESZ_SZ_EEEEENS4_13SM90_TMA_LOADENS4_14ComposedLayoutINS4_7SwizzleILi3ELi4ELi3EEENS4_18smem_ptr_flag_bitsILi16EEENSV_INS5_IJNSA_ILi8EEENSA_ILi64EEEEEENS5_IJS19_SC_EEEEEEEvNS4_8identityENS4_23SM90_TMA_LOAD_MULTICASTES1D_vS1E_EENS_8epilogue10collective6detail29Sm90TmaWarpSpecializedAdapterINS1I_15DefaultEpilogueISK_SL_SL_NS1H_6thread17LinearCombinationISK_Li1EffLNS1M_9ScaleType4KindE0ELNS_15FloatRoundStyleE2ESK_EENS1_15EpilogueDefaultEEEEEvvEEEEvNT_6ParamsE,(.L_x_227 - _ZN7cutlass13device_kernelINS_4gemm6kernel13GemmUniversalIN4cute5tupleIJiiiiEEENS1_10collective13CollectiveMmaINS1_34MainloopSm90TmaGmmaWarpSpecializedILi3ENS5_IJNS4_1CILi2EEENSA_ILi1EEESC_EEENS1_35KernelTmaWarpSpecializedCooperativeEEENS5_IJNSA_ILi192EEENSA_ILi80EEENSA_ILi128EEEEEENS_6half_tENS5_IJlSC_lEEESK_SL_NS4_8TiledMMAINS4_8MMA_AtomIJNS4_4SM904GMMA25MMA_64x16x16_F32F16F16_SSILNSP_5MajorE0ELSR_0ELNSP_7ScaleInE1ELSS_1EEEEEENS4_6LayoutISD_NS5_IJSC_NSA_ILi0EEESW_EEEEENS5_IJNS4_10UnderscoreESZ_SZ_EEEEENS4_13SM90_TMA_LOADENS4_14ComposedLayoutINS4_7SwizzleILi3ELi4ELi3EEENS4_18smem_ptr_flag_bitsILi16EEENSV_INS5_IJNSA_ILi8EEENSA_ILi64EEEEEENS5_IJS19_SC_EEEEEEEvNS4_8identityENS4_23SM90_TMA_LOAD_MULTICASTES1D_vS1E_EENS_8epilogue10collective6detail29Sm90TmaWarpSpecializedAdapterINS1I_15DefaultEpilogueISK_SL_SL_NS1H_6thread17LinearCombinationISK_Li1EffLNS1M_9ScaleType4KindE0ELNS_15FloatRoundStyleE2ESK_EENS1_15EpilogueDefaultEEEEEvvEEEEvNT_6ParamsE)
        .other          _ZN7cutlass13device_kernelINS_4gemm6kernel13GemmUniversalIN4cute5tupleIJiiiiEEENS1_10collective13CollectiveMmaINS1_34MainloopSm90TmaGmmaWarpSpecializedILi3ENS5_IJNS4_1CILi2EEENSA_ILi1EEESC_EEENS1_35KernelTmaWarpSpecializedCooperativeEEENS5_IJNSA_ILi192EEENSA_ILi80EEENSA_ILi128EEEEEENS_6half_tENS5_IJlSC_lEEESK_SL_NS4_8TiledMMAINS4_8MMA_AtomIJNS4_4SM904GMMA25MMA_64x16x16_F32F16F16_SSILNSP_5MajorE0ELSR_0ELNSP_7ScaleInE1ELSS_1EEEEEENS4_6LayoutISD_NS5_IJSC_NSA_ILi0EEESW_EEEEENS5_IJNS4_10UnderscoreESZ_SZ_EEEEENS4_13SM90_TMA_LOADENS4_14ComposedLayoutINS4_7SwizzleILi3ELi4ELi3EEENS4_18smem_ptr_flag_bitsILi16EEENSV_INS5_IJNSA_ILi8EEENSA_ILi64EEEEEENS5_IJS19_SC_EEEEEEEvNS4_8identityENS4_23SM90_TMA_LOAD_MULTICASTES1D_vS1E_EENS_8epilogue10collective6detail29Sm90TmaWarpSpecializedAdapterINS1I_15DefaultEpilogueISK_SL_SL_NS1H_6thread17LinearCombinationISK_Li1EffLNS1M_9ScaleType4KindE0ELNS_15FloatRoundStyleE2ESK_EENS1_15EpilogueDefaultEEEEEvvEEEEvNT_6ParamsE,@"STO_CUDA_ENTRY STV_DEFAULT"
_ZN7cutlass13device_kernelINS_4gemm6kernel13GemmUniversalIN4cute5tupleIJiiiiEEENS1_10collective13CollectiveMmaINS1_34MainloopSm90TmaGmmaWarpSpecializedILi3ENS5_IJNS4_1CILi2EEENSA_ILi1EEESC_EEENS1_35KernelTmaWarpSpecializedCooperativeEEENS5_IJNSA_ILi192EEENSA_ILi80EEENSA_ILi128EEEEEENS_6half_tENS5_IJlSC_lEEESK_SL_NS4_8TiledMMAINS4_8MMA_AtomIJNS4_4SM904GMMA25MMA_64x16x16_F32F16F16_SSILNSP_5MajorE0ELSR_0ELNSP_7ScaleInE1ELSS_1EEEEEENS4_6LayoutISD_NS5_IJSC_NSA_ILi0EEESW_EEEEENS5_IJNS4_10UnderscoreESZ_SZ_EEEEENS4_13SM90_TMA_LOADENS4_14ComposedLayoutINS4_7SwizzleILi3ELi4ELi3EEENS4_18smem_ptr_flag_bitsILi16EEENSV_INS5_IJNSA_ILi8EEENSA_ILi64EEEEEENS5_IJS19_SC_EEEEEEEvNS4_8identityENS4_23SM90_TMA_LOAD_MULTICASTES1D_vS1E_EENS_8epilogue10collective6detail29Sm90TmaWarpSpecializedAdapterINS1I_15DefaultEpilogueISK_SL_SL_NS1H_6thread17LinearCombinationISK_Li1EffLNS1M_9ScaleType4KindE0ELNS_15FloatRoundStyleE2ESK_EENS1_15EpilogueDefaultEEEEEvvEEEEvNT_6ParamsE:
[----:B------:R-:W0:Y:S01]  /*0000*/  LDC R1, c[0x0][0x28] ;  /* 0x00000a00ff017b82 */ /* 0x000e220000000800 */
[----:B------:R-:W1:Y:S01]  /*0010*/  S2R R18, SR_TID.X ;  /* 0x0000000000127919 */ /* 0x000e620000002100 */
[----:B------:R-:W-:Y:S01]  /*0020*/  ELECT P0, URZ, PT ;  /* 0x00000000003f782f */ /* 0x000fe20003800000 */
[----:B------:R-:W-:Y:S01]  /*0030*/  BSSY B0, `(.L_x_0) ;  /* 0x000000f000007945 */ /* 0x000fe20003800000 */
[--C-:B-1----:R-:W-:Y:S02]  /*0040*/  SHF.R.U32.HI R0, RZ, 0x5, R18.reuse ;  /* 0x00000005ff007819 */ /* 0x102fe40000011612 */
[----:B------:R-:W-:-:S03]  /*0050*/  SHF.R.U32.HI R3, RZ, 0x7, R18 ;  /* 0x00000007ff037819 */ /* 0x000fc60000011612 */
[----:B------:R-:W1:Y:S04]  /*0060*/  SHFL.IDX PT, R2, R0, RZ, 0x1f ;  /* 0x00001fff00027589 */ /* 0x000e6800000e0000 */
[----:B------:R2:W3:Y:S01]  /*0070*/  SHFL.IDX PT, R5, R3, RZ, 0x1f ;  /* 0x00001fff03057589 */ /* 0x0004e200000e0000 */
[----:B-1----:R-:W-:-:S13]  /*0080*/  ISETP.NE.OR P0, PT, R2, RZ, !P0 ;  /* 0x000000ff0200720c */ /* 0x002fda0004705670 */
[----:B0-23--:R-:W-:Y:S05]  /*0090*/  @P0 BRA `(.L_x_1) ;  /* 0x0000000000200947 */ /* 0x00dfea0003800000 */
[----:B------:R-:W-:Y:S02]  /*00a0*/  ULDC.64 UR4, c[0x0][0x198] ;  /* 0x0000660000047ab9 */ /* 0x000fe40000000a00 */
[----:B------:R-:W-:Y:S02]  /*00b0*/  UIADD3 UR6, UP0, UR4, 0xf0, URZ ;  /* 0x000000f004067890 */ /* 0x000fe4000ff1e03f */
[----:B------:R-:W-:Y:S02]  /*00c0*/  UIADD3 UR4, UP1, UR4, 0x1f0, URZ ;  /* 0x000001f004047890 */ /* 0x000fe4000ff3e03f */
[----:B------:R-:W-:Y:S02]  /*00d0*/  UIADD3.X UR7, URZ, UR5, URZ, UP0, !UPT ;  /* 0x000000053f077290 */ /* 0x000fe400087fe43f */
[----:B------:R-:W-:-:S07]  /*00e0*/  UIADD3.X UR5, URZ, UR5, URZ, UP1, !UPT ;  /* 0x000000053f057290 */ /* 0x000fce0008ffe43f */
[----:B------:R0:W-:Y:S02]  /*00f0*/  UTMACCTL.PF [UR6] ;  /* 0x00000000060079b9 */ /* 0x0001e40008040000 */
[----:B------:R0:W-:Y:S02]  /*0100*/  UTMACCTL.PF [UR4] ;  /* 0x00000000040079b9 */ /* 0x0001e40008040000 */
[----:B0-----:R-:W-:Y:S01]  /*0110*/  NOP ;  /* 0x0000000000007918 */ /* 0x001fe20000000000 */
.L_x_1:
[----:B------:R-:W-:Y:S05]  /*0120*/  BSYNC B0 ;  /* 0x0000000000007941 */ /* 0x000fea0003800000 */
.L_x_0:
[----:B------:R-:W0:Y:S02]  /*0130*/  SHFL.IDX PT, R3, R0, RZ, 0x1f ;  /* 0x00001fff00037589 */ /* 0x000e2400000e0000 */
[----:B0-----:R-:W-:-:S13]  /*0140*/  ISETP.NE.AND P0, PT, R3, RZ, PT ;  /* 0x000000ff0300720c */ /* 0x001fda0003f05270 */
[----:B------:R-:W-:Y:S05]  /*0150*/  @P0 BRA `(.L_x_2) ;  /* 0x0000000000500947 */ /* 0x000fea0003800000 */
[----:B------:R-:W0:Y:S01]  /*0160*/  S2UR UR8, SR_CgaCtaId ;  /* 0x00000000000879c3 */ /* 0x000e220000008800 */
[----:B------:R-:W-:Y:S01]  /*0170*/  UMOV UR4, 0x400 ;  /* 0x0000040000047882 */ /* 0x000fe20000000000 */
[----:B------:R-:W-:Y:S01]  /*0180*/  UMOV UR5, 0x1 ;  /* 0x0000000100057882 */ /* 0x000fe20000000000 */
[----:B------:R-:W-:Y:S01]  /*0190*/  UMOV UR6, 0x4 ;  /* 0x0000000400067882 */ /* 0x000fe20000000000 */
[----:B------:R-:W-:Y:S01]  /*01a0*/  ELECT P0, URZ, PT ;  /* 0x00000000003f782f */ /* 0x000fe20003800000 */
[----:B------:R-:W-:-:S04]  /*01b0*/  UIADD3 UR6, -UR6, 0x100000, URZ ;  /* 0x0010000006067890 */ /* 0x000fc8000fffe13f */
[----:B------:R-:W-:Y:S02]  /*01c0*/  USHF.L.U32 UR7, UR6, 0xb, URZ ;  /* 0x0000000b06077899 */ /* 0x000fe4000800063f */
[----:B------:R-:W-:Y:S02]  /*01d0*/  USHF.L.U32 UR6, UR6, 0x1, URZ ;  /* 0x0000000106067899 */ /* 0x000fe4000800063f */
[----:B0-----:R-:W-:Y:S02]  /*01e0*/  ULEA UR8, UR8, UR4, 0x18 ;  /* 0x0000000408087291 */ /* 0x001fe4000f8ec03f */
[----:B------:R-:W-:-:S04]  /*01f0*/  UIADD3 UR4, -UR5, 0x100000, URZ ;  /* 0x0010000005047890 */ /* 0x000fc8000fffe13f */
[----:B------:R-:W-:Y:S02]  /*0200*/  USHF.L.U32 UR5, UR4, 0xb, URZ ;  /* 0x0000000b04057899 */ /* 0x000fe4000800063f */
[----:B------:R-:W-:Y:S01]  /*0210*/  USHF.L.U32 UR4, UR4, 0x1, URZ ;  /* 0x0000000104047899 */ /* 0x000fe2000800063f */
[----:B------:R-:W0:Y:S11]  /*0220*/  FENCE.VIEW.ASYNC.S ;  /* 0x00000000000073c6 */ /* 0x000e360000000000 */
[----:B0-----:R0:W1:Y:S01]  /*0230*/  SYNCS.EXCH.64 URZ, [UR8], UR4 ;  /* 0x00000004083f75b2 */ /* 0x0010620008000100 */
[----:B------:R0:W2:Y:S01]  /*0240*/  SYNCS.EXCH.64 URZ, [UR8+0x18], UR6 ;  /* 0x00001806083f75b2 */ /* 0x0000a20008000100 */
[----:B------:R0:W3:Y:S01]  /*0250*/  SYNCS.EXCH.64 URZ, [UR8+0x8], UR4 ;  /* 0x00000804083f75b2 */ /* 0x0000e20008000100 */
[----:B------:R0:W4:Y:S01]  /*0260*/  SYNCS.EXCH.64 URZ, [UR8+0x20], UR6 ;  /* 0x00002006083f75b2 */ /* 0x0001220008000100 */
[----:B------:R0:W0:Y:S01]  /*0270*/  SYNCS.EXCH.64 URZ, [UR8+0x10], UR4 ;  /* 0x00001004083f75b2 */ /* 0x0000220008000100 */
[----:B------:R0:W0:Y:S01]  /*0280*/  SYNCS.EXCH.64 URZ, [UR8+0x28], UR6 ;  /* 0x00002806083f75b2 */ /* 0x0000220008000100 */
[----:B------:R-:W-:Y:S01]  /*0290*/  NOP ;  /* 0x0000000000007918 */ /* 0x000fe20000000000 */
.L_x_2:
[----:B------:R-:W-:Y:S01]  /*02a0*/  SHF.R.S32.HI R7, RZ, 0x1f, R18 ;  /* 0x0000001fff077819 */ /* 0x000fe20000011412 */
[----:B------:R-:W5:Y:S01]  /*02b0*/  SHFL.IDX PT, R0, R0, RZ, 0x1f ;  /* 0x00001fff00007589 */ /* 0x000f6200000e0000 */
[----:B0-----:R-:W0:Y:S01]  /*02c0*/  S2UR UR8, SR_CTAID.X ;  /* 0x00000000000879c3 */ /* 0x001e220000002500 */
[----:B------:R-:W-:Y:S02]  /*02d0*/  ELECT P0, URZ, PT ;  /* 0x00000000003f782f */ /* 0x000fe40003800000 */
[----:B------:R-:W-:Y:S01]  /*02e0*/  LEA.HI R7, R7, R18, RZ, 0x7 ;  /* 0x0000001207077211 */ /* 0x000fe200078f38ff */
[----:B------:R-:W1:Y:S01]  /*02f0*/  S2R R4, SR_CTAID.Y ;  /* 0x0000000000047919 */ /* 0x000e620000002600 */
[----:B------:R-:W-:Y:S01]  /*0300*/  SHF.R.S32.HI R8, RZ, 0x1f, R3 ;  /* 0x0000001fff087819 */ /* 0x000fe20000011403 */
[----:B------:R-:W-:Y:S01]  /*0310*/  ULDC UR4, c[0x0][0x150] ;  /* 0x0000540000047ab9 */ /* 0x000fe20000000800 */
[----:B------:R-:W-:Y:S01]  /*0320*/  LOP3.LUT R7, R7, 0xffffff80, RZ, 0xc0, !PT ;  /* 0xffffff8007077812 */ /* 0x000fe200078ec0ff */
[----:B------:R-:W-:Y:S01]  /*0330*/  NOP ;  /* 0x0000000000007918 */ /* 0x000fe20000000000 */
[----:B------:R-:W-:Y:S01]  /*0340*/  LEA.HI R8, R8, R3, RZ, 0x2 ;  /* 0x0000000308087211 */ /* 0x000fe200078f10ff */
[----:B------:R-:W2:Y:S01]  /*0350*/  LDC R10, c[0x0][0x144] ;  /* 0x00005100ff0a7b82 */ /* 0x000ea20000000800 */
[----:B------:R-:W-:Y:S01]  /*0360*/  NOP ;  /* 0x0000000000007918 */ /* 0x000fe20000000000 */
[----:B------:R-:W-:Y:S01]  /*0370*/  IMAD.IADD R6, R18, 0x1, -R7 ;  /* 0x0000000112067824 */ /* 0x000fe200078e0a07 */
[----:B------:R-:W-:Y:S01]  /*0380*/  LOP3.LUT R8, R8, 0x3ffffffc, RZ, 0xc0, !PT ;  /* 0x3ffffffc08087812 */ /* 0x000fe200078ec0ff */
[----:B------:R-:W-:Y:S01]  /*0390*/  IMAD.MOV.U32 R23, RZ, RZ, 0x1 ;  /* 0x00000001ff177424 */ /* 0x000fe200078e00ff */
[----:B------:R-:W-:-:S02]  /*03a0*/  ISETP.NE.AND P3, PT, R5, RZ, PT ;  /* 0x000000ff0500720c */ /* 0x000fc40003f65270 */
[----:B------:R-:W-:Y:S01]  /*03b0*/  SHF.R.S32.HI R7, RZ, 0x1f, R6 ;  /* 0x0000001fff077819 */ /* 0x000fe20000011406 */
[----:B------:R-:W-:Y:S01]  /*03c0*/  IMAD.IADD R8, R3, 0x1, -R8 ;  /* 0x0000000103087824 */ /* 0x000fe200078e0a08 */
[----:B------:R-:W3:Y:S02]  /*03d0*/  LDC R13, c[0x0][0x140] ;  /* 0x00005000ff0d7b82 */ /* 0x000ee40000000800 */
[----:B------:R-:W-:Y:S02]  /*03e0*/  LEA.HI R7, R7, R6, RZ, 0x3 ;  /* 0x0000000607077211 */ /* 0x000fe400078f18ff */
[----:B-----5:R-:W-:Y:S02]  /*03f0*/  ISETP.NE.OR P0, PT, R0, RZ, !P0 ;  /* 0x000000ff0000720c */ /* 0x020fe40004705670 */
[--C-:B------:R-:W-:Y:S02]  /*0400*/  SHF.R.S32.HI R0, RZ, 0x3, R7.reuse ;  /* 0x00000003ff007819 */ /* 0x100fe40000011407 */
[----:B------:R-:W-:-:S02]  /*0410*/  SHF.R.S32.HI R7, RZ, 0x1f, R7 ;  /* 0x0000001fff077819 */ /* 0x000fc40000011407 */
[----:B0-----:R-:W-:Y:S02]  /*0420*/  I2FP.F32.U32 R9, UR8 ;  /* 0x0000000800097c45 */ /* 0x001fe40008201000 */
[----:B------:R-:W-:-:S03]  /*0430*/  LEA.HI R7, R7, R0, RZ, 0x2 ;  /* 0x0000000007077211 */ /* 0x000fc600078f10ff */
[----:B------:R-:W-:Y:S01]  /*0440*/  FMUL R9, R9, UR4 ;  /* 0x0000000409097c20 */ /* 0x000fe20008400000 */
[----:B------:R-:W-:Y:S01]  /*0450*/  LOP3.LUT R7, R7, 0xfffffffc, RZ, 0xc0, !PT ;  /* 0xfffffffc07077812 */ /* 0x000fe200078ec0ff */
[----:B------:R-:W-:Y:S01]  /*0460*/  VOTEU.ALL UP0, P0 ;  /* 0x00000000003f7886 */ /* 0x000fe20000000000 */
[----:B-1----:R-:W-:Y:S01]  /*0470*/  I2FP.F32.U32 R3, R4 ;  /* 0x0000000400037245 */ /* 0x002fe20000201000 */
[----:B------:R-:W-:Y:S01]  /*0480*/  ULDC UR4, c[0x0][0x154] ;  /* 0x0000550000047ab9 */ /* 0x000fe20000000800 */
[----:B------:R-:W-:Y:S01]  /*0490*/  VOTEU.ALL UP1, P0 ;  /* 0x00000000003f7886 */ /* 0x000fe20000020000 */
[----:B------:R-:W0:Y:S01]  /*04a0*/  F2I.U32.TRUNC.NTZ R9, R9 ;  /* 0x0000000900097305 */ /* 0x000e22000020f000 */
[----:B------:R-:W-:Y:S01]  /*04b0*/  IMAD.IADD R7, R0, 0x1, -R7 ;  /* 0x0000000100077824 */ /* 0x000fe200078e0a07 */
[----:B------:R-:W1:Y:S01]  /*04c0*/  @!UP0 S2UR UR7, SR_CgaCtaId ;  /* 0x00000000000789c3 */ /* 0x000e620000008800 */
[----:B------:R-:W-:Y:S01]  /*04d0*/  FMUL R12, R3, UR4 ;  /* 0x00000004030c7c20 */ /* 0x000fe20008400000 */
[----:B------:R-:W-:Y:S01]  /*04e0*/  UMOV UR4, 0x20 ;  /* 0x0000002000047882 */ /* 0x000fe20000000000 */
[----:B------:R-:W-:Y:S01]  /*04f0*/  IMAD R8, R8, 0x4, R7 ;  /* 0x0000000408087824 */ /* 0x000fe200078e0207 */
[----:B------:R-:W-:Y:S01]  /*0500*/  @!UP0 UMOV UR6, 0x400 ;  /* 0x0000040000068882 */ /* 0x000fe20000000000 */
[----:B------:R-:W-:-:S04]  /*0510*/  @!UP0 UIADD3 UR4, -UR4, 0x100000, URZ ;  /* 0x0010000004048890 */ /* 0x000fc8000fffe13f */
[----:B------:R-:W-:Y:S02]  /*0520*/  @!UP0 USHF.L.U32 UR5, UR4, 0xb, URZ ;  /* 0x0000000b04058899 */ /* 0x000fe4000800063f */
[----:B------:R-:W-:Y:S01]  /*0530*/  @!UP0 USHF.L.U32 UR4, UR4, 0x1, URZ ;  /* 0x0000000104048899 */ /* 0x000fe2000800063f */
[----:B---3--:R-:W-:Y:S01]  /*0540*/  ISETP.EQ.U32.AND P2, PT, R13, 0x1, PT ;  /* 0x000000010d00780c */ /* 0x008fe20003f42070 */
[----:B------:R-:W3:Y:S01]  /*0550*/  F2I.U32.TRUNC.NTZ R12, R12 ;  /* 0x0000000c000c7305 */ /* 0x000ee2000020f000 */
[----:B------:R-:W-:Y:S01]  /*0560*/  LEA.HI R0, R8, R8, RZ, 0x1 ;  /* 0x0000000808007211 */ /* 0x000fe200078f08ff */
[----:B------:R-:W5:Y:S03]  /*0570*/  LDC R7, c[0x0][0x148] ;  /* 0x00005200ff077b82 */ /* 0x000f660000000800 */
[----:B------:R-:W-:Y:S01]  /*0580*/  LOP3.LUT R11, R0, 0xfffffffe, RZ, 0xc0, !PT ;  /* 0xfffffffe000b7812 */ /* 0x000fe200078ec0ff */
[----:B0-----:R-:W-:Y:S01]  /*0590*/  IMAD.MOV R15, RZ, RZ, -R9 ;  /* 0x000000ffff0f7224 */ /* 0x001fe200078e0a09 */
[----:B------:R-:W-:-:S03]  /*05a0*/  SHF.R.S32.HI R9, RZ, 0x1f, R2 ;  /* 0x0000001fff097819 */ /* 0x000fc60000011402 */
[----:B--2---:R-:W-:Y:S01]  /*05b0*/  IMAD R3, R10, R15, UR8 ;  /* 0x000000080a037e24 */ /* 0x004fe2000f8e020f */
[----:B------:R-:W-:Y:S01]  /*05c0*/  LEA.HI R9, R9, R2, RZ, 0x2 ;  /* 0x0000000209097211 */ /* 0x000fe200078f10ff */
[C---:B------:R-:W-:Y:S02]  /*05d0*/  IMAD.IADD R0, R8.reuse, 0x1, -R11 ;  /* 0x0000000108007824 */ /* 0x040fe400078e0a0b */
[----:B------:R-:W-:Y:S01]  /*05e0*/  IMAD.SHL.U32 R11, R8, 0x4, RZ ;  /* 0x00000004080b7824 */ /* 0x000fe200078e00ff */
[----:B------:R-:W-:Y:S01]  /*05f0*/  LOP3.LUT R9, R9, 0xfffffffc, RZ, 0xc0, !PT ;  /* 0xfffffffc09097812 */ /* 0x000fe200078ec0ff */
[----:B---3--:R-:W-:Y:S01]  /*0600*/  IMAD.MOV R21, RZ, RZ, -R12 ;  /* 0x000000ffff157224 */ /* 0x008fe200078e0a0c */
[----:B------:R-:W-:Y:S01]  /*0610*/  ISETP.NE.AND P4, PT, R0, R3, PT ;  /* 0x000000030000720c */ /* 0x000fe20003f85270 */
[----:B-1----:R-:W-:Y:S01]  /*0620*/  @!UP0 ULEA UR6, UR7, UR6, 0x18 ;  /* 0x0000000607068291 */ /* 0x002fe2000f8ec03f */
[----:B------:R-:W-:Y:S01]  /*0630*/  LOP3.LUT R22, R8, 0xc, R11, 0x78, !PT ;  /* 0x0000000c08167812 */ /* 0x000fe200078e780b */
[----:B------:R-:W-:Y:S01]  /*0640*/  IMAD.IADD R0, R2, 0x1, -R9 ;  /* 0x0000000102007824 */ /* 0x000fe200078e0a09 */
[----:B------:R-:W-:Y:S01]  /*0650*/  VOTEU.ALL UP0, P0 ;  /* 0x00000000003f7886 */ /* 0x000fe20000000000 */
[----:B------:R-:W-:Y:S01]  /*0660*/  LOP3.LUT P0, RZ, R6, 0x7, RZ, 0xc0, !PT ;  /* 0x0000000706ff7812 */ /* 0x000fe2000780c0ff */
[----:B------:R-:W-:-:S02]  /*0670*/  VIADD R6, R5, 0xffffffff ;  /* 0xffffffff05067836 */ /* 0x000fc40000000000 */
[----:B------:R-:W-:Y:S01]  /*0680*/  ISETP.NE.AND P1, PT, R0, 0x3, PT ;  /* 0x000000030000780c */ /* 0x000fe20003f25270 */
[----:B-----5:R-:W-:Y:S01]  /*0690*/  IMAD R9, R7, R21, R4 ;  /* 0x0000001507097224 */ /* 0x020fe200078e0204 */
[----:B------:R-:W-:Y:S02]  /*06a0*/  ISETP.LT.U32.AND P0, PT, R22, 0x2, !P0 ;  /* 0x000000021600780c */ /* 0x000fe40004701070 */
[----:B------:R-:W-:Y:S01]  /*06b0*/  ISETP.EQ.OR P1, PT, R0, RZ, !P1 ;  /* 0x000000ff0000720c */ /* 0x000fe20004f22670 */
[----:B------:R-:W0:Y:S02]  /*06c0*/  FENCE.VIEW.ASYNC.S ;  /* 0x00000000000073c6 */ /* 0x000e240000000000 */
[----:B0-----:R0:W1:Y:S01]  /*06d0*/  @!UP0 SYNCS.EXCH.64 URZ, [UR6+0x40], UR4 ;  /* 0x00004004063f85b2 */ /* 0x0010620008000100 */
[----:B------:R-:W-:Y:S02]  /*06e0*/  @P4 LEA.HI R2, R22, R22, RZ, 0x1 ;  /* 0x0000001616024211 */ /* 0x000fe400078f08ff */
[----:B------:R-:W-:-:S02]  /*06f0*/  ISETP.EQ.AND P1, PT, R5, RZ, P1 ;  /* 0x000000ff0500720c */ /* 0x000fc40000f22270 */
[----:B------:R-:W-:Y:S02]  /*0700*/  @P4 SHF.R.S32.HI R2, RZ, 0x1, R2 ;  /* 0x00000001ff024819 */ /* 0x000fe40000011402 */
[----:B------:R-:W-:Y:S02]  /*0710*/  ISETP.GE.U32.AND P6, PT, R6, 0x2, PT ;  /* 0x000000020600780c */ /* 0x000fe40003fc6070 */
[----:B------:R-:W-:Y:S02]  /*0720*/  @P4 ISETP.NE.AND P5, PT, R2, R9, PT ;  /* 0x000000090200420c */ /* 0x000fe40003fa5270 */
[----:B------:R-:W-:Y:S02]  /*0730*/  SEL R2, RZ, 0x1, !P0 ;  /* 0x00000001ff027807 */ /* 0x000fe40004000000 */
[----:B------:R-:W-:Y:S02]  /*0740*/  @P4 SEL R23, RZ, 0x1, P5 ;  /* 0x00000001ff174807 */ /* 0x000fe40002800000 */
[----:B------:R-:W-:Y:S01]  /*0750*/  SEL R19, RZ, 0x1, !P1 ;  /* 0x00000001ff137807 */ /* 0x000fe20004800000 */
[----:B------:R0:W2:Y:S01]  /*0760*/  @!UP1 SYNCS.EXCH.64 URZ, [UR6+0x48], UR4 ;  /* 0x00004804063f95b2 */ /* 0x0000a20008000100 */
[----:B------:R-:W-:Y:S01]  /*0770*/  LOP3.LUT R23, R23, R2, RZ, 0xc0, !PT ;  /* 0x0000000217177212 */ /* 0x000fe200078ec0ff */
[----:B------:R-:W-:Y:S01]  /*0780*/  NOP ;  /* 0x0000000000007918 */ /* 0x000fe20000000000 */
[----:B------:R-:W-:Y:S01]  /*0790*/  SEL R19, R19, 0x2, P6 ;  /* 0x0000000213137807 */ /* 0x000fe20003000000 */
[----:B------:R-:W-:Y:S06]  /*07a0*/  @!P2 BRA `(.L_x_3) ;  /* 0x000000000008a947 */ /* 0x000fec0003800000 */
[----:B-12-4-:R-:W-:Y:S01]  /*07b0*/  UCGABAR_ARV ;  /* 0x00000000000079c7 */ /* 0x016fe20008000000 */
[----:B------:R-:W-:Y:S05]  /*07c0*/  BRA `(.L_x_4) ;  /* 0x0000000000047947 */ /* 0x000fea0003800000 */
.L_x_3:
[----:B-12-4-:R-:W-:Y:S01]  /*07d0*/  NOP ;  /* 0x0000000000007918 */ /* 0x016fe20000000000 */
.L_x_4:
[----:B------:R-:W1:Y:S01]  /*07e0*/  LDC R2, c[0x0][0x65c] ;  /* 0x00019700ff027b82 */ /* 0x000e620000000800 */
[----:B------:R-:W-:Y:S02]  /*07f0*/  IMAD.U32 R8, RZ, RZ, UR8 ;  /* 0x00000008ff087e24 */ /* 0x000fe4000f8e00ff */
[----:B------:R-:W-:Y:S01]  /*0800*/  IMAD.MOV.U32 R9, RZ, RZ, RZ ;  /* 0x000000ffff097224 */ /* 0x000fe200078e00ff */
[----:B-1----:R-:W-:-:S04]  /*0810*/  ISETP.NE.AND P1, PT, R2, 0x1, PT ;  /* 0x000000010200780c */ /* 0x002fc80003f25270 */
[----:B------:R-:W-:-:S09]  /*0820*/  P2R R5, PR, RZ, 0x2 ;  /* 0x00000002ff057803 */ /* 0x000fd20000000000 */
[----:B------:R-:W1:Y:S01]  /*0830*/  @P1 LDC R17, c[0x0][0x10] ;  /* 0x00000400ff111b82 */ /* 0x000e620000000800 */
[----:B------:R-:W-:Y:S02]  /*0840*/  @P1 IMAD.MOV.U32 R5, RZ, RZ, RZ ;  /* 0x000000ffff051224 */ /* 0x000fe400078e00ff */
[----:B------:R-:W-:-:S05]  /*0850*/  @P1 IMAD.MOV.U32 R13, RZ, RZ, RZ ;  /* 0x000000ffff0d1224 */ /* 0x000fca00078e00ff */
[----:B------:R-:W2:Y:S01]  /*0860*/  @!P1 LDC R11, c[0x0][0xc] ;  /* 0x00000300ff0b9b82 */ /* 0x000ea20000000800 */
[----:B-1----:R-:W-:-:S04]  /*0870*/  @P1 IMAD.WIDE.U32 R16, R17, UR8, R4 ;  /* 0x0000000811101c25 */ /* 0x002fc8000f8e0004 */
[----:B------:R-:W-:Y:S02]  /*0880*/  @P1 IMAD.IADD R17, R17, 0x1, R13 ;  /* 0x0000000111111824 */ /* 0x000fe400078e020d */
[----:B--2---:R-:W-:-:S04]  /*0890*/  @!P1 IMAD.WIDE.U32 R8, R4, R11, R8 ;  /* 0x0000000b04089225 */ /* 0x004fc800078e0008 */
[----:B------:R-:W-:Y:S02]  /*08a0*/  @!P1 IMAD.MOV.U32 R16, RZ, RZ, R8 ;  /* 0x000000ffff109224 */ /* 0x000fe400078e0008 */
[----:B------:R-:W-:Y:S01]  /*08b0*/  @!P1 IMAD.MOV.U32 R17, RZ, RZ, R9 ;  /* 0x000000ffff119224 */ /* 0x000fe200078e0009 */
[----:B------:R-:W-:Y:S06]  /*08c0*/  @!P2 BRA `(.L_x_5) ;  /* 0x00000000000ca947 */ /* 0x000fec0003800000 */
[----:B------:R-:W-:Y:S01]  /*08d0*/  UCGABAR_WAIT ;  /* 0x0000000000007dc7 */ /* 0x000fe20008000000 */
[----:B------:R-:W-:Y:S01]  /*08e0*/  CCTL.IVALL ;  /* 0x00000000ff00798f */ /* 0x000fe20002000000 */
[----:B------:R-:W-:Y:S05]  /*08f0*/  BRA `(.L_x_6) ;  /* 0x0000000000047947 */ /* 0x000fea0003800000 */
.L_x_5:
[----:B------:R-:W-:Y:S06]  /*0900*/  BAR.SYNC.DEFER_BLOCKING 0x0 ;  /* 0x0000000000007b1d */ /* 0x000fec0000010000 */
.L_x_6:
[----:B------:R-:W-:Y:S05]  /*0910*/  @!P3 BRA `(.L_x_7) ;  /* 0x000000a400d0b947 */ /* 0x000fea0003800000 */
[----:B------:R-:W-:-:S13]  /*0920*/  ISETP.GT.U32.AND P0, PT, R6, 0x1, PT ;  /* 0x000000010600780c */ /* 0x000fda0003f04070 */
[----:B0-----:R-:W-:Y:S05]  /*0930*/  @P0 EXIT ;  /* 0x000000000000094d */ /* 0x001fea0003800000 */
[----:B------:R-:W-:Y:S01]  /*0940*/  ULDC.64 UR4, c[0x0][0x650] ;  /* 0x0001940000047ab9 */ /* 0x000fe20000000a00 */
[----:B------:R-:W-:Y:S01]  /*0950*/  PRMT R0, RZ, 0x7610, R0 ;  /* 0x00007610ff007816 */ /* 0x000fe20000000000 */
[----:B------:R-:W-:Y:S01]  /*0960*/  IMAD.MOV.U32 R107, RZ, RZ, -0x1 ;  /* 0xffffffffff6b7424 */ /* 0x000fe200078e00ff */
[----:B------:R-:W-:Y:S01]  /*0970*/  ISETP.GE.U32.AND P0, PT, R16, UR4, PT ;  /* 0x0000000410007c0c */ /* 0x000fe2000bf06070 */
[----:B------:R-:W-:Y:S02]  /*0980*/  IMAD.MOV.U32 R108, RZ, RZ, -0x1 ;  /* 0xffffffffff6c7424 */ /* 0x000fe400078e00ff */
[----:B------:R-:W-:Y:S01]  /*0990*/  IMAD.MOV.U32 R105, RZ, RZ, -0x1 ;  /* 0xffffffffff697424 */ /* 0x000fe200078e00ff */
[----:B------:R-:W-:-:S13]  /*09a0*/  ISETP.GE.U32.AND.EX P0, PT, R17, UR5, PT, P0 ;  /* 0x0000000511007c0c */ /* 0x000fda000bf06100 */
[----:B------:R-:W-:Y:S05]  /*09b0*/  @P0 BRA `(.L_x_8) ;  /* 0x0000000400280947 */ /* 0x000fea0003800000 */
[----:B------:R-:W0:Y:S01]  /*09c0*/  LDC.64 R24, c[0x0][0x628] ;  /* 0x00018a00ff187b82 */ /* 0x000e220000000a00 */
[----:B------:R-:W-:Y:S02]  /*09d0*/  IMAD.MOV.U32 R8, RZ, RZ, R16 ;  /* 0x000000ffff087224 */ /* 0x000fe400078e0010 */
[----:B------:R-:W-:-:S05]  /*09e0*/  IMAD.MOV.U32 R9, RZ, RZ, R17 ;  /* 0x000000ffff097224 */ /* 0x000fca00078e0011 */
[----:B------:R-:W1:Y:S08]  /*09f0*/  LDC R0, c[0x0][0x630] ;  /* 0x00018c00ff007b82 */ /* 0x000e700000000800 */
[----:B------:R-:W2:Y:S01]  /*0a00*/  LDC.64 R26, c[0x0][0x620] ;  /* 0x00018800ff1a7b82 */ /* 0x000ea20000000a00 */
[----:B0-----:R-:W-:-:S04]  /*0a10*/  ISETP.NE.U32.AND P0, PT, R24, RZ, PT ;  /* 0x000000ff1800720c */ /* 0x001fc80003f05070 */
[----:B------:R-:W-:-:S13]  /*0a20*/  ISETP.NE.AND.EX P0, PT, R25, RZ, PT, P0 ;  /* 0x000000ff1900720c */ /* 0x000fda0003f05300 */
[----:B-12---:R-:W-:Y:S05]  /*0a30*/  @!P0 BRA `(.L_x_9) ;  /* 0x0000000000288947 */ /* 0x006fea0003800000 */
[----:B------:R-:W0:Y:S02]  /*0a40*/  LDC R13, c[0x0][0x634] ;  /* 0x00018d00ff0d7b82 */ /* 0x000e240000000800 */
[----:B0-----:R-:W-:-:S05]  /*0a50*/  IADD3 R13, P0, R16, R13, RZ ;  /* 0x0000000d100d7210 */ /* 0x001fca0007f1e0ff */
[----:B------:R-:W-:-:S04]  /*0a60*/  IMAD.X R15, RZ, RZ, R17, P0 ;  /* 0x000000ffff0f7224 */ /* 0x000fc800000e0611 */
[----:B------:R-:W-:-:S04]  /*0a70*/  IMAD.WIDE.U32 R8, R15, R24, RZ ;  /* 0x000000180f087225 */ /* 0x000fc800078e00ff */
[----:B------:R-:W-:-:S04]  /*0a80*/  IMAD.WIDE.U32 R10, P0, R13, R25, R8 ;  /* 0x000000190d0a7225 */ /* 0x000fc80007800008 */
[----:B------:R-:W-:-:S04]  /*0a90*/  IMAD.WIDE.U32 R8, R13, R24, RZ ;  /* 0x000000180d087225 */ /* 0x000fc800078e00ff */
[----:B------:R-:W-:Y:S01]  /*0aa0*/  IMAD.X R13, RZ, RZ, RZ, P0 ;  /* 0x000000ffff0d7224 */ /* 0x000fe200000e06ff */
[----:B------:R-:W-:Y:S01]  /*0ab0*/  IADD3 RZ, P0, R9, R10, RZ ;  /* 0x0000000a09ff7210 */ /* 0x000fe20007f1e0ff */
[----:B------:R-:W-:-:S04]  /*0ac0*/  IMAD.MOV.U32 R12, RZ, RZ, R11 ;  /* 0x000000ffff0c7224 */ /* 0x000fc800078e000b */
[----:B------:R-:W-:-:S08]  /*0ad0*/  IMAD.WIDE.U32.X R8, R15, R25, R12, P0 ;  /* 0x000000190f087225 */ /* 0x000fd000000e040c */
.L_x_9:
[----:B------:R-:W0:Y:S01]  /*0ae0*/  LDC.64 R24, c[0x0][0x640] ;  /* 0x00019000ff187b82 */ /* 0x000e220000000a00 */
[-CC-:B------:R-:W-:Y:S01]  /*0af0*/  SHF.R.U64 R105, R8, R0.reuse, R9.reuse ;  /* 0x0000000008697219 */ /* 0x180fe20000001209 */
[----:B------:R-:W-:Y:S01]  /*0b00*/  IMAD R30, R7, R21, R4 ;  /* 0x00000015071e7224 */ /* 0x000fe200078e0204 */
[----:B------:R-:W-:Y:S01]  /*0b10*/  SHF.R.U32.HI R0, RZ, R0, R9 ;  /* 0x00000000ff007219 */ /* 0x000fe20000011609 */
[----:B------:R-:W-:Y:S01]  /*0b20*/  IMAD.MOV.U32 R21, RZ, RZ, 0x1 ;  /* 0x00000001ff157424 */ /* 0x000fe200078e00ff */
[----:B------:R-:W-:-:S03]  /*0b30*/  IADD3 R5, P0, RZ, -R105, RZ ;  /* 0x80000069ff057210 */ /* 0x000fc60007f1e0ff */
[----:B------:R-:W1:Y:S02]  /*0b40*/  LDC R6, c[0x0][0x618] ;  /* 0x00018600ff067b82 */ /* 0x000e640000000800 */
[----:B------:R-:W-:-:S04]  /*0b50*/  IMAD.X R9, RZ, RZ, ~R0, P0 ;  /* 0x000000ffff097224 */ /* 0x000fc800000e0e00 */
[-C--:B------:R-:W-:Y:S02]  /*0b60*/  IMAD R0, R9, R26.reuse, RZ ;  /* 0x0000001a09007224 */ /* 0x080fe400078e02ff */
[----:B------:R-:W2:Y:S01]  /*0b70*/  LDC R11, c[0x0][0x608] ;  /* 0x00018200ff0b7b82 */ /* 0x000ea20000000800 */
[----:B------:R-:W-:-:S04]  /*0b80*/  IMAD.WIDE.U32 R8, R5, R26, R16 ;  /* 0x0000001a05087225 */ /* 0x000fc800078e0010 */
[----:B------:R-:W-:-:S03]  /*0b90*/  IMAD R5, R5, R27, R0 ;  /* 0x0000001b05057224 */ /* 0x000fc600078e0200 */
[----:B------:R-:W3:Y:S01]  /*0ba0*/  LDC R12, c[0x0][0x658] ;  /* 0x00019600ff0c7b82 */ /* 0x000ee20000000800 */
[----:B0-----:R-:W-:Y:S01]  /*0bb0*/  ISETP.NE.U32.AND P0, PT, R24, RZ, PT ;  /* 0x000000ff1800720c */ /* 0x001fe20003f05070 */
[----:B------:R-:W-:Y:S02]  /*0bc0*/  IMAD.IADD R5, R9, 0x1, R5 ;  /* 0x0000000109057824 */ /* 0x000fe400078e0205 */
[----:B------:R-:W-:Y:S01]  /*0bd0*/  IMAD.MOV.U32 R9, RZ, RZ, -0x1 ;  /* 0xffffffffff097424 */ /* 0x000fe200078e00ff */
[----:B------:R-:W-:-:S03]  /*0be0*/  ISETP.NE.AND.EX P0, PT, R25, RZ, PT, P0 ;  /* 0x000000ff1900720c */ /* 0x000fc60003f05300 */
[----:B------:R-:W0:Y:S01]  /*0bf0*/  LDC R15, c[0x0][0x600] ;  /* 0x00018000ff0f7b82 */ /* 0x000e220000000800 */
[-CC-:B-1----:R-:W-:Y:S02]  /*0c00*/  SHF.R.U64 R13, R8, R6.reuse, R5.reuse ;  /* 0x00000006080d7219 */ /* 0x182fe40000001205 */
[----:B------:R-:W-:-:S05]  /*0c10*/  SHF.R.U32.HI R0, RZ, R6, R5 ;  /* 0x00000006ff007219 */ /* 0x000fca0000011605 */
[----:B------:R-:W1:Y:S01]  /*0c20*/  LDC R14, c[0x0][0x648] ;  /* 0x00019200ff0e7b82 */ /* 0x000e620000000800 */
[-CC-:B--2---:R-:W-:Y:S02]  /*0c30*/  SHF.R.U64 R27, R13, R11.reuse, R0.reuse ;  /* 0x0000000b0d1b7219 */ /* 0x184fe40000001200 */
[----:B------:R-:W-:-:S05]  /*0c40*/  SHF.R.U32.HI R5, RZ, R11, R0 ;  /* 0x0000000bff057219 */ /* 0x000fca0000011600 */
[----:B------:R-:W2:Y:S01]  /*0c50*/  LDC R20, c[0x0][0x638] ;  /* 0x00018e00ff147b82 */ /* 0x000ea20000000800 */
[-CC-:B---3--:R-:W-:Y:S02]  /*0c60*/  SHF.R.U64 R28, R27, R12.reuse, R5.reuse ;  /* 0x0000000c1b1c7219 */ /* 0x188fe40000001205 */
[-C--:B------:R-:W-:Y:S02]  /*0c70*/  SHF.L.U32 R0, R9, R12.reuse, RZ ;  /* 0x0000000c09007219 */ /* 0x080fe400000006ff */
[----:B------:R-:W-:Y:S01]  /*0c80*/  SHF.R.U32.HI R5, RZ, R12, R5 ;  /* 0x0000000cff057219 */ /* 0x000fe20000011605 */
[----:B------:R-:W-:Y:S01]  /*0c90*/  IMAD.MOV.U32 R4, RZ, RZ, R28 ;  /* 0x000000ffff047224 */ /* 0x000fe200078e001c */
[----:B------:R-:W-:Y:S01]  /*0ca0*/  LOP3.LUT R10, RZ, R0, RZ, 0x33, !PT ;  /* 0x00000000ff0a7212 */ /* 0x000fe200078e33ff */
[----:B------:R-:W3:Y:S01]  /*0cb0*/  LDC R26, c[0x0][0x610] ;  /* 0x00018400ff1a7b82 */ /* 0x000ee20000000800 */
[----:B------:R-:W-:Y:S05]  /*0cc0*/  @!P0 BRA `(.L_x_10) ;  /* 0x0000000000288947 */ /* 0x000fea0003800000 */
[----:B------:R-:W4:Y:S02]  /*0cd0*/  LDC R9, c[0x0][0x64c] ;  /* 0x00019300ff097b82 */ /* 0x000f240000000800 */
[----:B----4-:R-:W-:-:S05]  /*0ce0*/  IADD3 R9, P0, R28, R9, RZ ;  /* 0x000000091c097210 */ /* 0x010fca0007f1e0ff */
        /* <DEDUP_REMOVED lines=8> */
.L_x_10:
[----:B-1----:R-:W-:Y:S01]  /*0d70*/  SHF.R.U64 R4, R4, R14, R5 ;  /* 0x0000000e04047219 */ /* 0x002fe20000001205 */
[----:B0-----:R-:W-:Y:S01]  /*0d80*/  VIADD R6, R15, 0xffffffff ;  /* 0xffffffff0f067836 */ /* 0x001fe20000000000 */
[----:B------:R-:W-:Y:S02]  /*0d90*/  SHF.L.U32 R0, R21, R12, RZ ;  /* 0x0000000c15007219 */ /* 0x000fe400000006ff */
[----:B------:R-:W-:Y:S01]  /*0da0*/  LOP3.LUT R5, R27, R10, RZ, 0xc0, !PT ;  /* 0x0000000a1b057212 */ /* 0x000fe200078ec0ff */
[----:B------:R-:W-:Y:S01]  /*0db0*/  IMAD.MOV R7, RZ, RZ, -R4 ;  /* 0x000000ffff077224 */ /* 0x000fe200078e0a04 */
[----:B------:R-:W-:Y:S02]  /*0dc0*/  SEL R3, R3, R30, !P1 ;  /* 0x0000001e03037207 */ /* 0x000fe40004800000 */
[----:B------:R-:W-:Y:S01]  /*0dd0*/  LOP3.LUT R6, R13, R6, RZ, 0xc0, !PT ;  /* 0x000000060d067212 */ /* 0x000fe200078ec0ff */
[----:B------:R-:W-:Y:S02]  /*0de0*/  IMAD R4, R0, R4, R5 ;  /* 0x0000000400047224 */ /* 0x000fe400078e0205 */
[----:B--2---:R-:W-:-:S02]  /*0df0*/  IMAD R0, R7, R20, R28 ;  /* 0x0000001407007224 */ /* 0x004fc400078e021c */
[----:B---3--:R-:W-:Y:S02]  /*0e00*/  IMAD R3, R4, R26, R3 ;  /* 0x0000001a04037224 */ /* 0x008fe400078e0203 */
[----:B------:R-:W-:Y:S02]  /*0e10*/  IMAD.MOV.U32 R5, RZ, RZ, 0x1 ;  /* 0x00000001ff057424 */ /* 0x000fe400078e00ff */
[----:B------:R-:W-:-:S03]  /*0e20*/  IMAD R4, R0, R15, R6 ;  /* 0x0000000f00047224 */ /* 0x000fc600078e0206 */
[----:B------:R-:W-:Y:S02]  /*0e30*/  PRMT R0, R5, 0x7610, R0 ;  /* 0x0000761005007816 */ /* 0x000fe40000000000 */
[----:B------:R-:W-:Y:S02]  /*0e40*/  SEL R108, R4, R3, !P1 ;  /* 0x00000003046c7207 */ /* 0x000fe40004800000 */
[----:B------:R-:W-:-:S07]  /*0e50*/  SEL R107, R3, R4, !P1 ;  /* 0x00000004036b7207 */ /* 0x000fce0004800000 */
.L_x_8:
[----:B------:R-:W-:-:S08]  /*0e60*/  NOP ;  /* 0x0000000000007918 */ /* 0x000fd00000000000 */
[----:B------:R-:W0:Y:S02]  /*0e70*/  USETMAXREG.TRY_ALLOC.CTAPOOL UP0, 0xe8 ;  /* 0x000000e8000079c8 */ /* 0x000e240008000600 */
[----:B0-----:R-:W-:-:S13]  /*0e80*/  PLOP3.LUT P0, PT, PT, PT, UP0, 0x80, 0x0 ;  /* 0x000000000000781c */ /* 0x001fda0003f0f008 */
[----:B------:R-:W-:Y:S05]  /*0e90*/  @!P0 BRA `(.L_x_8) ;  /* 0xfffffffc00f08947 */ /* 0x000fea000383ffff */
[----:B------:R-:W-:Y:S01]  /*0ea0*/  ULDC.64 UR4, c[0x0][0x598] ;  /* 0x0001660000047ab9 */ /* 0x000fe20000000a00 */
[----:B------:R-:W-:Y:S01]  /*0eb0*/  ULDC.64 UR36, c[0x0][0x208] ;  /* 0x0000820000247ab9 */ /* 0x000fe20000000a00 */
[----:B------:R-:W-:-:S04]  /*0ec0*/  ISETP.NE.U32.AND P0, PT, RZ, UR4, PT ;  /* 0x00000004ff007c0c */ /* 0x000fc8000bf05070 */
[----:B------:R-:W-:-:S13]  /*0ed0*/  ISETP.NE.AND.EX P0, PT, RZ, UR5, PT, P0 ;  /* 0x00000005ff007c0c */ /* 0x000fda000bf05300 */
[----:B------:R-:W-:Y:S05]  /*0ee0*/  @!P0 BRA `(.L_x_11) ;  /* 0x00000000001c8947 */ /* 0x000fea0003800000 */
[----:B------:R-:W0:Y:S02]  /*0ef0*/  LDC.64 R4, c[0x0][0x598] ;  /* 0x00016600ff047b82 */ /* 0x000e240000000a00 */
[----:B0-----:R-:W2:Y:S02]  /*0f00*/  LDG.E.64 R4, desc[UR36][R4.64] ;  /* 0x0000002404047981 */ /* 0x001ea4000c1e1b00 */
[----:B--2---:R-:W-:-:S04]  /*0f10*/  ISETP.NE.U32.AND P0, PT, R4, RZ, PT ;  /* 0x000000ff0400720c */ /* 0x004fc80003f05070 */
[----:B------:R-:W-:-:S13]  /*0f20*/  ISETP.NE.AND.EX P0, PT, R5, RZ, PT, P0 ;  /* 0x000000ff0500720c */ /* 0x000fda0003f05300 */
[----:B------:R-:W-:Y:S05]  /*0f30*/  @!P0 BRA `(.L_x_11) ;  /* 0x0000000000088947 */ /* 0x000fea0003800000 */
[----:B------:R0:W5:Y:S01]  /*0f40*/  LD.E R104, desc[UR36][R4.64] ;  /* 0x0000002404687980 */ /* 0x000162000c101900 */
[----:B------:R-:W-:Y:S05]  /*0f50*/  BRA `(.L_x_12) ;  /* 0x0000000000247947 */ /* 0x000fea0003800000 */
.L_x_11:
[----:B------:R-:W-:Y:S02]  /*0f60*/  ULDC.64 UR4, c[0x0][0x588] ;  /* 0x0001620000047ab9 */ /* 0x000fe40000000a00 */
[----:B------:R-:W-:-:S04]  /*0f70*/  ISETP.NE.U32.AND P0, PT, RZ, UR4, PT ;  /* 0x00000004ff007c0c */ /* 0x000fc8000bf05070 */
[----:B------:R-:W-:-:S13]  /*0f80*/  ISETP.NE.AND.EX P0, PT, RZ, UR5, PT, P0 ;  /* 0x00000005ff007c0c */ /* 0x000fda000bf05300 */
[----:B------:R-:W-:Y:S05]  /*0f90*/  @!P0 BRA `(.L_x_13) ;  /* 0x00000000000c8947 */ /* 0x000fea0003800000 */
[----:B------:R-:W0:Y:S02]  /*0fa0*/  LDC.64 R4, c[0x0][0x588] ;  /* 0x00016200ff047b82 */ /* 0x000e240000000a00 */
[----:B0-----:R1:W5:Y:S01]  /*0fb0*/  LDG.E R104, desc[UR36][R4.64] ;  /* 0x0000002404687981 */ /* 0x001362000c1e1900 */
[----:B------:R-:W-:Y:S05]  /*0fc0*/  BRA `(.L_x_12) ;  /* 0x0000000000087947 */ /* 0x000fea0003800000 */
.L_x_13:
[----:B------:R-:W-:Y:S02]  /*0fd0*/  ULDC UR4, c[0x0][0x580] ;  /* 0x0001600000047ab9 */ /* 0x000fe40000000800 */
[----:B------:R-:W-:-:S07]  /*0fe0*/  IMAD.U32 R104, RZ, RZ, UR4 ;  /* 0x00000004ff687e24 */ /* 0x000fce000f8e00ff */
.L_x_12:
[----:B------:R-:W-:Y:S02]  /*0ff0*/  ULDC.64 UR4, c[0x0][0x5a0] ;  /* 0x0001680000047ab9 */ /* 0x000fe40000000a00 */
[----:B------:R-:W-:-:S04]  /*1000*/  ISETP.NE.U32.AND P0, PT, RZ, UR4, PT ;  /* 0x00000004ff007c0c */ /* 0x000fc8000bf05070 */
[----:B------:R-:W-:-:S13]  /*1010*/  ISETP.NE.AND.EX P0, PT, RZ, UR5, PT, P0 ;  /* 0x00000005ff007c0c */ /* 0x000fda000bf05300 */
[----:B------:R-:W-:Y:S05]  /*1020*/  @!P0 BRA `(.L_x_14) ;  /* 0x00000000001c8947 */ /* 0x000fea0003800000 */
[----:B01----:R-:W0:Y:S02]  /*1030*/  LDC.64 R4, c[0x0][0x5a0] ;  /* 0x00016800ff047b82 */ /* 0x003e240000000a00 */
[----:B0-----:R-:W2:Y:S02]  /*1040*/  LDG.E.64 R4, desc[UR36][R4.64] ;  /* 0x0000002404047981 */ /* 0x001ea4000c1e1b00 */
[----:B--2---:R-:W-:-:S04]  /*1050*/  ISETP.NE.U32.AND P0, PT, R4, RZ, PT ;  /* 0x000000ff0400720c */ /* 0x004fc80003f05070 */
[----:B------:R-:W-:-:S13]  /*1060*/  ISETP.NE.AND.EX P0, PT, R5, RZ, PT, P0 ;  /* 0x000000ff0500720c */ /* 0x000fda0003f05300 */
[----:B------:R-:W-:Y:S05]  /*1070*/  @!P0 BRA `(.L_x_14) ;  /* 0x0000000000088947 */ /* 0x000fea0003800000 */
[----:B------:R0:W5:Y:S01]  /*1080*/  LD.E R106, desc[UR36][R4.64] ;  /* 0x00000024046a7980 */ /* 0x000162000c101900 */
[----:B------:R-:W-:Y:S05]  /*1090*/  BRA `(.L_x_15) ;  /* 0x0000000000247947 */ /* 0x000fea0003800000 */
.L_x_14:
[----:B------:R-:W-:Y:S02]  /*10a0*/  ULDC.64 UR4, c[0x0][0x590] ;  /* 0x0001640000047ab9 */ /* 0x000fe40000000a00 */
[----:B------:R-:W-:-:S04]  /*10b0*/  ISETP.NE.U32.AND P0, PT, RZ, UR4, PT ;  /* 0x00000004ff007c0c */ /* 0x000fc8000bf05070 */
[----:B------:R-:W-:-:S13]  /*10c0*/  ISETP.NE.AND.EX P0, PT, RZ, UR5, PT, P0 ;  /* 0x00000005ff007c0c */ /* 0x000fda000bf05300 */
[----:B------:R-:W-:Y:S05]  /*10d0*/  @!P0 BRA `(.L_x_16) ;  /* 0x00000000000c8947 */ /* 0x000fea0003800000 */
[----:B01----:R-:W0:Y:S02]  /*10e0*/  LDC.64 R4, c[0x0][0x590] ;  /* 0x00016400ff047b82 */ /* 0x003e240000000a00 */
[----:B0-----:R1:W5:Y:S01]  /*10f0*/  LDG.E R106, desc[UR36][R4.64] ;  /* 0x00000024046a7981 */ /* 0x001362000c1e1900 */
[----:B------:R-:W-:Y:S05]  /*1100*/  BRA `(.L_x_15) ;  /* 0x0000000000087947 */ /* 0x000fea0003800000 */
.L_x_16:
[----:B------:R-:W-:Y:S02]  /*1110*/  ULDC UR4, c[0x0][0x584] ;  /* 0x0001610000047ab9 */ /* 0x000fe40000000800 */
[----:B------:R-:W-:-:S07]  /*1120*/  IMAD.U32 R106, RZ, RZ, UR4 ;  /* 0x00000004ff6a7e24 */ /* 0x000fce000f8e00ff */
.L_x_15:
[----:B------:R-:W-:-:S13]  /*1130*/  LOP3.LUT P0, RZ, R0, 0xff, RZ, 0xc0, !PT ;  /* 0x000000ff00ff7812 */ /* 0x000fda000780c0ff */
[----:B------:R-:W-:Y:S05]  /*1140*/  @!P0 EXIT ;  /* 0x000000000000894d */ /* 0x000fea0003800000 */
[----:B------:R-:W-:Y:S01]  /*1150*/  ULDC UR4, c[0x0][0x28c] ;  /* 0x0000a30000047ab9 */ /* 0x000fe20000000800 */
[----:B------:R-:W-:Y:S01]  /*1160*/  LOP3.LUT R120, R19, 0x1, RZ, 0xfc, !PT ;  /* 0x0000000113787812 */ /* 0x000fe200078efcff */
[----:B------:R-:W-:Y:S01]  /*1170*/  UIADD3 UR4, UR4, 0x7f, URZ ;  /* 0x0000007f04047890 */ /* 0x000fe2000fffe03f */
[----:B------:R-:W-:Y:S01]  /*1180*/  UMOV UR38, URZ ;  /* 0x0000003f00267c82 */ /* 0x000fe20008000000 */
[----:B------:R-:W-:Y:S02]  /*1190*/  UMOV UR39, URZ ;  /* 0x0000003f00277c82 */ /* 0x000fe40008000000 */
[----:B------:R-:W-:-:S04]  /*11a0*/  USHF.R.S32.HI UR5, URZ, 0x1f, UR4 ;  /* 0x0000001f3f057899 */ /* 0x000fc80008011404 */
[----:B------:R-:W-:-:S04]  /*11b0*/  ULEA.HI UR5, UR5, UR4, URZ, 0x7 ;  /* 0x0000000405057291 */ /* 0x000fc8000f8f383f */
[----:B------:R-:W-:-:S12]  /*11c0*/  USHF.R.S32.HI UR40, URZ, 0x7, UR5 ;  /* 0x000000073f287899 */ /* 0x000fd80008011405 */
.L_x_194:
[----:B------:R-:W-:Y:S01]  /*11d0*/  LOP3.LUT R0, R18, 0x80, RZ, 0xc0, !PT ;  /* 0x0000008012007812 */ /* 0x000fe200078ec0ff */
[----:B------:R-:W2:Y:S01]  /*11e0*/  S2UR UR7, SR_CgaCtaId ;  /* 0x00000000000779c3 */ /* 0x000ea20000008800 */
[----:B------:R-:W-:Y:S02]  /*11f0*/  UMOV UR6, 0x400 ;  /* 0x0000040000067882 */ /* 0x000fe40000000000 */
[----:B------:R-:W-:-:S06]  /*1200*/  SHF.R.U32.HI R0, RZ, 0x7, R0 ;  /* 0x00000007ff007819 */ /* 0x000fcc0000011600 */
[----:B---3--:R-:W3:Y:S01]  /*1210*/  SHFL.IDX PT, R0, R0, RZ, 0x1f ;  /* 0x00001fff00007589 */ /* 0x008ee200000e0000 */
[----:B--2---:R-:W-:Y:S01]  /*1220*/  ULEA UR6, UR7, UR6, 0x18 ;  /* 0x0000000607067291 */ /* 0x004fe2000f8ec03f */
[----:B---3--:R-:W-:-:S13]  /*1230*/  R2UR UR4, R0 ;  /* 0x00000000000472ca */ /* 0x008fda00000e0000 */
[----:B------:R-:W-:-:S04]  /*1240*/  ULEA.HI UR5, UR4, UR4, URZ, 0x1 ;  /* 0x0000000404057291 */ /* 0x000fc8000f8f083f */
[----:B------:R-:W-:-:S04]  /*1250*/  ULOP3.LUT UR5, UR5, 0x7fffe, URZ, 0xc0, !UPT ;  /* 0x0007fffe05057892 */ /* 0x000fc8000f8ec03f */
[----:B------:R-:W-:-:S03]  /*1260*/  UIADD3 UR5, UR4, -UR5, URZ ;  /* 0x8000000504057290 */ /* 0x000fc6000fffe03f */
[----:B------:R-:W-:Y:S01]  /*1270*/  ULDC UR4, c[0x0][0x28c] ;  /* 0x0000a30000047ab9 */ /* 0x000fe20000000800 */
[----:B------:R-:W-:Y:S01]  /*1280*/  ULEA UR5, UR5, UR6, 0xd ;  /* 0x0000000605057291 */ /* 0x000fe2000f8e683f */
[----:B------:R-:W-:-:S03]  /*1290*/  ISETP.LT.AND P0, PT, RZ, UR4, PT ;  /* 0x00000004ff007c0c */ /* 0x000fc6000bf01270 */
[----:B------:R-:W-:-:S04]  /*12a0*/  UIADD3 UR5, UR5, 0x100, URZ ;  /* 0x0000010005057890 */ /* 0x000fc8000fffe03f */
[----:B------:R-:W-:-:S04]  /*12b0*/  USHF.R.U32.HI UR5, URZ, 0x4, UR5 ;  /* 0x000000043f057899 */ /* 0x000fc80008011605 */
[----:B------:R-:W-:Y:S02]  /*12c0*/  ULOP3.LUT UR41, UR5, 0x3fff, URZ, 0xc0, !UPT ;  /* 0x00003fff05297892 */ /* 0x000fe4000f8ec03f */
[----:B01--45:R-:W-:Y:S10]  /*12d0*/  @P0 BRA `(.L_x_17) ;  /* 0x0000000000400947 */ /* 0x033ff40003800000 */
[----:B------:R-:W-:Y:S01]  /*12e0*/  MOV R0, 0x0 ;  /* 0x0000000000007802 */ /* 0x000fe20000000f00 */
[----:B------:R-:W-:Y:S01]  /*12f0*/  ULDC.64 UR4, c[0x4][0x68] ;  /* 0x01001a0000047ab9 */ /* 0x000fe20000000a00 */
[----:B------:R-:W-:Y:S01]  /*1300*/  ULDC.64 UR6, c[0x4][0x8] ;  /* 0x0100020000067ab9 */ /* 0x000fe20000000a00 */
[----:B01----:R-:W-:Y:S01]  /*1310*/  IMAD.U32 R4, RZ, RZ, UR4 ;  /* 0x00000004ff047e24 */ /* 0x003fe2000f8e00ff */
[----:B------:R0:W1:Y:S01]  /*1320*/  LDC.64 R14, c[0x4][R0] ;  /* 0x01000000000e7b82 */ /* 0x0000620000000a00 */
[----:B------:R-:W-:Y:S01]  /*1330*/  IMAD.U32 R5, RZ, RZ, UR5 ;  /* 0x00000005ff057e24 */ /* 0x000fe2000f8e00ff */
[----:B------:R-:W-:Y:S01]  /*1340*/  ULDC.64 UR4, c[0x4][0x70] ;  /* 0x01001c0000047ab9 */ /* 0x000fe20000000a00 */
[----:B------:R-:W-:Y:S02]  /*1350*/  IMAD.U32 R10, RZ, RZ, UR6 ;  /* 0x00000006ff0a7e24 */ /* 0x000fe4000f8e00ff */
[----:B------:R-:W-:Y:S02]  /*1360*/  IMAD.U32 R6, RZ, RZ, UR4 ;  /* 0x00000004ff067e24 */ /* 0x000fe4000f8e00ff */
[----:B------:R-:W-:-:S02]  /*1370*/  IMAD.U32 R7, RZ, RZ, UR5 ;  /* 0x00000005ff077e24 */ /* 0x000fc4000f8e00ff */
[----:B------:R-:W-:Y:S02]  /*1380*/  IMAD.U32 R11, RZ, RZ, UR7 ;  /* 0x00000007ff0b7e24 */ /* 0x000fe4000f8e00ff */
[----:B------:R-:W-:Y:S02]  /*1390*/  IMAD.MOV.U32 R8, RZ, RZ, 0x1e1 ;  /* 0x000001e1ff087424 */ /* 0x000fe400078e00ff */
[----:B------:R-:W-:Y:S02]  /*13a0*/  IMAD.MOV.U32 R12, RZ, RZ, 0x1 ;  /* 0x00000001ff0c7424 */ /* 0x000fe400078e00ff */
[----:B0-----:R-:W-:-:S07]  /*13b0*/  IMAD.MOV.U32 R13, RZ, RZ, RZ ;  /* 0x000000ffff0d7224 */ /* 0x001fce00078e00ff */
[----:B------:R-:W-:-:S07]  /*13c0*/  LEPC R20, `(.L_x_17) ;  /* 0x000000001014794e */ /* 0x000fce0000000000 */
[----:B-1---5:R-:W-:Y:S05]  /*13d0*/  CALL.ABS.NOINC R14 ;  /* 0x000000000e007343 */ /* 0x022fea0003c00000 */
.L_x_17:
[----:B------:R-:W-:-:S13]  /*13e0*/  ISETP.NE.AND P0, PT, R120, 0x3, PT ;  /* 0x000000037800780c */ /* 0x000fda0003f05270 */
[----:B------:R-:W-:Y:S05]  /*13f0*/  @!P0 BRA `(.L_x_18) ;  /* 0x0000000000048947 */ /* 0x000fea0003800000 */
[----:B------:R-:W-:Y:S01]  /*1400*/  BPT.TRAP 0x1 ;  /* 0x000000040000795c */ /* 0x000fe20000300000 */
.L_x_18:
[----:B------:R-:W2:Y:S01]  /*1410*/  S2UR UR5, SR_CgaCtaId ;  /* 0x00000000000579c3 */ /* 0x000ea20000008800 */
[----:B------:R-:W-:Y:S01]  /*1420*/  UMOV UR4, 0x400 ;  /* 0x0000040000047882 */ /* 0x000fe20000000000 */
[----:B------:R-:W-:Y:S02]  /*1430*/  IMAD.U32 R0, RZ, RZ, UR38 ;  /* 0x00000026ff007e24 */ /* 0x000fe4000f8e00ff */
[----:B------:R-:W-:-:S03]  /*1440*/  IMAD.U32 R3, RZ, RZ, UR39 ;  /* 0x00000027ff037e24 */ /* 0x000fc6000f8e00ff */
[----:B------:R-:W-:Y:S01]  /*1450*/  SHF.L.U32 R0, R0, 0x1f, RZ ;  /* 0x0000001f00007819 */ /* 0x000fe200000006ff */
[----:B--2---:R-:W-:-:S06]  /*1460*/  ULEA UR4, UR5, UR4, 0x18 ;  /* 0x0000000405047291 */ /* 0x004fcc000f8ec03f */
[----:B------:R-:W-:-:S04]  /*1470*/  IMAD.U32 R6, RZ, RZ, UR4 ;  /* 0x00000004ff067e24 */ /* 0x000fc8000f8e00ff */
[----:B------:R-:W-:-:S04]  /*1480*/  IMAD R3, R3, 0x8, R6 ;  /* 0x0000000803037824 */ /* 0x000fc800078e0206 */
[----:B------:R2:W3:Y:S01]  /*1490*/  SYNCS.PHASECHK.TRANS64.TRYWAIT P1, [R3+URZ], R0 ;  /* 0x00000000030075a7 */ /* 0x0004e2000802017f */
[----:B------:R-:W-:Y:S05]  /*14a0*/  @!P0 BRA `(.L_x_19) ;  /* 0x0000000000048947 */ /* 0x000fea0003800000 */
[----:B------:R-:W-:Y:S01]  /*14b0*/  BPT.TRAP 0x1 ;  /* 0x000000040000795c */ /* 0x000fe20000300000 */
.L_x_19:
[----:B---3--:R-:W-:Y:S05]  /*14c0*/  @P1 BRA `(.L_x_20) ;  /* 0x0000000000081947 */ /* 0x008fea0003800000 */
[----:B------:R-:W3:Y:S02]  /*14d0*/  SYNCS.PHASECHK.TRANS64.TRYWAIT P1, [R3+URZ], R0 ;  /* 0x00000000030075a7 */ /* 0x000ee4000802017f */
[----:B---3--:R-:W-:Y:S05]  /*14e0*/  @!P1 BRA `(.L_x_21) ;  /* 0x000000b0004c9947 */ /* 0x008fea0003800000 */
.L_x_20:
[----:B------:R-:W-:-:S04]  /*14f0*/  UISETP.LT.AND UP0, UPT, UR40, 0x1, UPT ;  /* 0x000000012800788c */ /* 0x000fc8000bf01270 */
[----:B------:R-:W-:-:S06]  /*1500*/  USEL UR4, UR40, 0x1, UP0 ;  /* 0x0000000128047887 */ /* 0x000fcc0008000000 */
[----:B--23--:R-:W-:Y:S01]  /*1510*/  IMAD.U32 R0, RZ, RZ, UR4 ;  /* 0x00000004ff007e24 */ /* 0x00cfe2000f8e00ff */
[----:B------:R-:W-:Y:S05]  /*1520*/  WARPSYNC.ALL ;  /* 0x0000000000007948 */ /* 0x000fea0003800000 */
[----:B------:R-:W-:-:S04]  /*1530*/  IADD3 R0, -R0, UR40, RZ ;  /* 0x0000002800007c10 */ /* 0x000fc8000fffe1ff */
[----:B------:R-:W-:Y:S02]  /*1540*/  ISETP.GE.AND P1, PT, R0, 0x1, PT ;  /* 0x000000010000780c */ /* 0x000fe40003f26270 */
[----:B------:R-:W-:Y:S01]  /*1550*/  R2UR UR4, R6 ;  /* 0x00000000060472ca */ /* 0x000fe200000e0000 */
[----:B------:R-:W-:Y:S01]  /*1560*/  WARPGROUP.ARRIVE ;  /* 0x00000000000079c5 */ /* 0x000fe20000000000 */
[----:B------:R-:W-:Y:S01]  /*1570*/  UMOV UR9, 0x40000040 ;  /* 0x4000004000097882 */ /* 0x000fe20000000000 */
[----:B------:R-:W-:Y:S01]  /*1580*/  UMOV UR11, 0x40000040 ;  /* 0x40000040000b7882 */ /* 0x000fe20000000000 */
[----:B------:R-:W-:Y:S01]  /*1590*/  UMOV UR13, UR9 ;  /* 0x00000009000d7c82 */ /* 0x000fe20008000000 */
[----:B------:R-:W-:Y:S01]  /*15a0*/  UMOV UR15, 0x40000040 ;  /* 0x40000040000f7882 */ /* 0x000fe20000000000 */
[----:B------:R-:W-:Y:S01]  /*15b0*/  UMOV UR17, UR9 ;  /* 0x0000000900117c82 */ /* 0x000fe20008000000 */
[----:B------:R-:W-:Y:S01]  /*15c0*/  UMOV UR19, 0x40000040 ;  /* 0x4000004000137882 */ /* 0x000fe20000000000 */
[----:B------:R-:W-:Y:S01]  /*15d0*/  UMOV UR21, UR9 ;  /* 0x0000000900157c82 */ /* 0x000fe20008000000 */
[----:B------:R-:W-:Y:S01]  /*15e0*/  UMOV UR23, 0x40000040 ;  /* 0x4000004000177882 */ /* 0x000fe20000000000 */
[----:B------:R-:W-:Y:S01]  /*15f0*/  UMOV UR25, UR9 ;  /* 0x0000000900197c82 */ /* 0x000fe20008000000 */
[----:B------:R-:W-:Y:S01]  /*1600*/  UMOV UR27, 0x40000040 ;  /* 0x40000040001b7882 */ /* 0x000fe20000000000 */
[----:B------:R-:W-:Y:S01]  /*1610*/  UMOV UR31, 0x40000040 ;  /* 0x40000040001f7882 */ /* 0x000fe20000000000 */
[----:B------:R-:W-:-:S04]  /*1620*/  UIADD3 UR4, UR4, 0x24100, URZ ;  /* 0x0002410004047890 */ /* 0x000fc8000fffe03f */
[----:B------:R-:W-:Y:S02]  /*1630*/  USHF.R.U32.HI UR5, URZ, 0x4, UR4 ;  /* 0x000000043f057899 */ /* 0x000fe40008011604 */
[----:B------:R-:W-:Y:S02]  /*1640*/  ULOP3.LUT UR4, UR41, 0x10000, URZ, 0xfc, !UPT ;  /* 0x0001000029047892 */ /* 0x000fe4000f8efc3f */
[----:B------:R-:W-:Y:S02]  /*1650*/  ULOP3.LUT UR5, UR5, 0x3fff, URZ, 0xc0, !UPT ;  /* 0x00003fff05057892 */ /* 0x000fe4000f8ec03f */
[----:B------:R-:W-:Y:S02]  /*1660*/  UIMAD UR8, UR39, 0xc00, UR4 ;  /* 0x00000c00270878a4 */ /* 0x000fe4000f8e0204 */
[----:B------:R-:W-:Y:S02]  /*1670*/  ULOP3.LUT UR5, UR5, 0x10000, URZ, 0xfc, !UPT ;  /* 0x0001000005057892 */ /* 0x000fe4000f8efc3f */
[----:B------:R-:W-:-:S02]  /*1680*/  UIADD3 UR7, UR8, 0x400, URZ ;  /* 0x0000040008077890 */ /* 0x000fc4000fffe03f */
[----:B------:R-:W-:Y:S01]  /*1690*/  UIMAD UR6, UR39, 0x500, UR5 ;  /* 0x00000500270678a4 */ /* 0x000fe2000f8e0205 */
[----:B------:R-:W-:Y:S01]  /*16a0*/  UMOV UR12, UR8 ;  /* 0x00000008000c7c82 */ /* 0x000fe20008000000 */
[----:B------:R-:W-:Y:S02]  /*16b0*/  UMOV UR16, UR8 ;  /* 0x0000000800107c82 */ /* 0x000fe40008000000 */
[----:B------:R-:W-:Y:S02]  /*16c0*/  UIADD3 UR14, UR6, 0x80, URZ ;  /* 0x00000080060e7890 */ /* 0x000fe4000fffe03f */
[----:B------:R-:W-:Y:S02]  /*16d0*/  UIADD3 UR18, UR6, 0x100, URZ ;  /* 0x0000010006127890 */ /* 0x000fe4000fffe03f */
[----:B------:R-:W-:Y:S01]  /*16e0*/  UMOV UR10, UR6 ;  /* 0x00000006000a7c82 */ /* 0x000fe20008000000 */
[----:B------:R-:W-:Y:S01]  /*16f0*/  UIADD3 UR22, UR6, 0x180, URZ ;  /* 0x0000018006167890 */ /* 0x000fe2000fffe03f */
[----:B------:R-:W-:Y:S01]  /*1700*/  HGMMA.64x16x16.F32 R96, gdesc[UR8], RZ, !UPT, gsb0 ;  /* 0x00200000086079f0 */ /* 0x000fe2000c0008ff */
[----:B------:R-:W-:Y:S01]  /*1710*/  UMOV UR20, UR8 ;  /* 0x0000000800147c82 */ /* 0x000fe20008000000 */
[----:B------:R-:W-:Y:S01]  /*1720*/  UIADD3 UR26, UR6, 0x200, URZ ;  /* 0x00000200061a7890 */ /* 0x000fe2000fffe03f */
[----:B------:R-:W-:Y:S01]  /*1730*/  UMOV UR24, UR8 ;  /* 0x0000000800187c82 */ /* 0x000fe20008000000 */
[----:B------:R-:W-:Y:S01]  /*1740*/  UIADD3 UR30, UR6, 0x202, URZ ;  /* 0x00000202061e7890 */ /* 0x000fe2000fffe03f */
[----:B------:R-:W-:-:S02]  /*1750*/  WARPGROUP.DEPBAR.LE gsb0, 0x0 ;  /* 0x00008000000079c5 */ /* 0x000fc40000010000 */
[----:B------:R-:W-:-:S06]  /*1760*/  WARPGROUP.ARRIVE ;  /* 0x00000000000079c5 */ /* 0x000fcc0000000000 */
[----:B------:R-:W-:Y:S03]  /*1770*/  HGMMA.64x16x16.F32 R80, gdesc[UR12], RZ, !UPT, gsb0 ;  /* 0x002000000c5079f0 */ /* 0x000fe6000c0008ff */
[----:B------:R-:W-:Y:S02]  /*1780*/  WARPGROUP.DEPBAR.LE gsb0, 0x0 ;  /* 0x00008000000079c5 */ /* 0x000fe40000010000 */
[----:B------:R-:W-:-:S06]  /*1790*/  WARPGROUP.ARRIVE ;  /* 0x00000000000079c5 */ /* 0x000fcc0000000000 */
[----:B------:R-:W-:Y:S03]  /*17a0*/  HGMMA.64x16x16.F32 R64, gdesc[UR16], RZ, !UPT, gsb0 ;  /* 0x00200000104079f0 */ /* 0x000fe6000c0008ff */
[----:B------:R-:W-:Y:S02]  /*17b0*/  WARPGROUP.DEPBAR.LE gsb0, 0x0 ;  /* 0x00008000000079c5 */ /* 0x000fe40000010000 */
[----:B------:R-:W-:-:S06]  /*17c0*/  WARPGROUP.ARRIVE ;  /* 0x00000000000079c5 */ /* 0x000fcc0000000000 */
[----:B------:R-:W-:Y:S03]  /*17d0*/  HGMMA.64x16x16.F32 R48, gdesc[UR20], RZ, !UPT, gsb0 ;  /* 0x00200000143079f0 */ /* 0x000fe6000c0008ff */
[----:B------:R-:W-:Y:S02]  /*17e0*/  WARPGROUP.DEPBAR.LE gsb0, 0x0 ;  /* 0x00008000000079c5 */ /* 0x000fe40000010000 */
[----:B------:R-:W-:-:S06]  /*17f0*/  WARPGROUP.ARRIVE ;  /* 0x00000000000079c5 */ /* 0x000fcc0000000000 */
[----:B------:R-:W-:Y:S01]  /*1800*/  HGMMA.64x16x16.F32 R32, gdesc[UR24], RZ, !UPT, gsb0 ;  /* 0x00200000182079f0 */ /* 0x000fe2000c0008ff */
[----:B------:R-:W-:Y:S01]  /*1810*/  UMOV UR24, UR7 ;  /* 0x0000000700187c82 */ /* 0x000fe20008000000 */
[----:B------:R-:W-:Y:S01]  /*1820*/  UMOV UR25, 0x40000040 ;  /* 0x4000004000197882 */ /* 0x000fe20000000000 */
[----:B------:R-:W-:Y:S01]  /*1830*/  UMOV UR20, UR24 ;  /* 0x0000001800147c82 */ /* 0x000fe20008000000 */
[----:B------:R-:W-:Y:S01]  /*1840*/  UMOV UR21, UR25 ;  /* 0x0000001900157c82 */ /* 0x000fe20008000000 */
[----:B------:R-:W-:Y:S01]  /*1850*/  UMOV UR16, UR24 ;  /* 0x0000001800107c82 */ /* 0x000fe20008000000 */
[----:B------:R-:W-:Y:S01]  /*1860*/  UMOV UR17, UR25 ;  /* 0x0000001900117c82 */ /* 0x000fe20008000000 */
[----:B------:R-:W-:Y:S01]  /*1870*/  UMOV UR12, UR24 ;  /* 0x00000018000c7c82 */ /* 0x000fe20008000000 */
[----:B------:R-:W-:Y:S01]  /*1880*/  UMOV UR13, UR25 ;  /* 0x00000019000d7c82 */ /* 0x000fe20008000000 */
[----:B------:R-:W-:Y:S01]  /*1890*/  UIADD3 UR7, UR8, 0x402, URZ ;  /* 0x0000040208077890 */ /* 0x000fe2000fffe03f */
[----:B------:R-:W-:-:S02]  /*18a0*/  WARPGROUP.DEPBAR.LE gsb0, 0x0 ;  /* 0x00008000000079c5 */ /* 0x000fc40000010000 */
[----:B------:R-:W-:-:S06]  /*18b0*/  WARPGROUP.ARRIVE ;  /* 0x00000000000079c5 */ /* 0x000fcc0000000000 */
[----:B------:R-:W-:Y:S01]  /*18c0*/  HGMMA.64x16x16.F32 R24, gdesc[UR24], RZ, !UPT, gsb0 ;  /* 0x00200000181879f0 */ /* 0x000fe2000c0008ff */
[----:B------:R-:W-:Y:S01]  /*18d0*/  UMOV UR26, UR10 ;  /* 0x0000000a001a7c82 */ /* 0x000fe20008000000 */
[----:B------:R-:W-:Y:S01]  /*18e0*/  UMOV UR27, UR11 ;  /* 0x0000000b001b7c82 */ /* 0x000fe20008000000 */
[----:B------:R-:W-:Y:S01]  /*18f0*/  UIADD3 UR10, UR6, 0x406, URZ ;  /* 0x00000406060a7890 */ /* 0x000fe2000fffe03f */
[----:B------:R-:W-:Y:S01]  /*1900*/  UMOV UR11, 0x40000040 ;  /* 0x40000040000b7882 */ /* 0x000fe20000000000 */
[----:B------:R-:W-:Y:S02]  /*1910*/  WARPGROUP.DEPBAR.LE gsb0, 0x0 ;  /* 0x00008000000079c5 */ /* 0x000fe40000010000 */
[----:B------:R-:W-:-:S06]  /*1920*/  WARPGROUP.ARRIVE ;  /* 0x00000000000079c5 */ /* 0x000fcc0000000000 */
[----:B------:R-:W-:Y:S01]  /*1930*/  HGMMA.64x16x16.F32 R40, gdesc[UR20], RZ, !UPT, gsb0 ;  /* 0x00200000142879f0 */ /* 0x000fe2000c0008ff */
        /* <DEDUP_REMOVED lines=10> */
[----:B------:R-:W-:Y:S02]  /*19e0*/  UIADD3 UR12, UR8, 0x2, URZ ;  /* 0x00000002080c7890 */ /* 0x000fe4000fffe03f */
[----:B------:R-:W-:Y:S01]  /*19f0*/  UIADD3 UR14, UR6, 0x2, URZ ;  /* 0x00000002060e7890 */ /* 0x000fe2000fffe03f */
[----:B------:R-:W-:Y:S01]  /*1a00*/  UMOV UR13, 0x40000040 ;  /* 0x40000040000d7882 */ /* 0x000fe20000000000 */
[----:B------:R-:W-:Y:S01]  /*1a10*/  UMOV UR15, 0x40000040 ;  /* 0x40000040000f7882 */ /* 0x000fe20000000000 */
[----:B------:R-:W-:Y:S02]  /*1a20*/  UMOV UR17, UR13 ;  /* 0x0000000d00117c82 */ /* 0x000fe40008000000 */
[----:B------:R-:W-:Y:S01]  /*1a30*/  UMOV UR16, UR12 ;  /* 0x0000000c00107c82 */ /* 0x000fe20008000000 */
[----:B------:R-:W-:Y:S01]  /*1a40*/  UMOV UR20, UR12 ;  /* 0x0000000c00147c82 */ /* 0x000fe20008000000 */
[----:B------:R-:W-:Y:S01]  /*1a50*/  UMOV UR21, UR13 ;  /* 0x0000000d00157c82 */ /* 0x000fe20008000000 */
[----:B------:R-:W-:Y:S01]  /*1a60*/  UMOV UR28, UR12 ;  /* 0x0000000c001c7c82 */ /* 0x000fe20008000000 */
[----:B------:R-:W-:Y:S01]  /*1a70*/  UMOV UR29, UR13 ;  /* 0x0000000d001d7c82 */ /* 0x000fe20008000000 */
[----:B------:R-:W-:-:S02]  /*1a80*/  WARPGROUP.DEPBAR.LE gsb0, 0x0 ;  /* 0x00008000000079c5 */ /* 0x000fc40000010000 */
[----:B------:R-:W-:-:S06]  /*1a90*/  WARPGROUP.ARRIVE ;  /* 0x00000000000079c5 */ /* 0x000fcc0000000000 */
[----:B------:R-:W-:Y:S01]  /*1aa0*/  HGMMA.64x16x16.F32 R88, gdesc[UR24], RZ, !UPT, gsb0 ;  /* 0x00200000185879f0 */ /* 0x000fe2000c0008ff */
[----:B------:R-:W-:Y:S01]  /*1ab0*/  UIADD3 UR26, UR6, 0x182, URZ ;  /* 0x00000182061a7890 */ /* 0x000fe2000fffe03f */
[----:B------:R-:W-:Y:S01]  /*1ac0*/  UMOV UR24, UR12 ;  /* 0x0000000c00187c82 */ /* 0x000fe20008000000 */
[----:B------:R-:W-:Y:S01]  /*1ad0*/  UMOV UR25, UR13 ;  /* 0x0000000d00197c82 */ /* 0x000fe20008000000 */
[----:B------:R-:W-:Y:S01]  /*1ae0*/  UMOV UR27, 0x40000040 ;  /* 0x40000040001b7882 */ /* 0x000fe20000000000 */
[----:B------:R-:W-:Y:S02]  /*1af0*/  WARPGROUP.DEPBAR.LE gsb0, 0x0 ;  /* 0x00008000000079c5 */ /* 0x000fe40000010000 */
[----:B------:R-:W-:-:S06]  /*1b00*/  WARPGROUP.ARRIVE ;  /* 0x00000000000079c5 */ /* 0x000fcc0000000000 */
[----:B------:R-:W-:Y:S03]  /*1b10*/  HGMMA.64x16x16.F32 R96, gdesc[UR12], R96, gsb0 ;  /* 0x002000000c6079f0 */ /* 0x000fe60008000860 */
        /* <DEDUP_REMOVED lines=11> */
[----:B------:R-:W-:Y:S01]  /*1bd0*/  HGMMA.64x16x16.F32 R32, gdesc[UR28], R32, gsb0 ;  /* 0x002000001c2079f0 */ /* 0x000fe20008000820 */
        /* <DEDUP_REMOVED lines=13> */
[----:B------:R-:W-:Y:S01]  /*1cb0*/  HGMMA.64x16x16.F32 R24, gdesc[UR28], R24, gsb0 ;  /* 0x002000001c1879f0 */ /* 0x000fe20008000818 */
[----:B------:R-:W-:Y:S01]  /*1cc0*/  UIADD3 UR30, UR6, 0x204, URZ ;  /* 0x00000204061e7890 */ /* 0x000fe2000fffe03f */
[----:B------:R-:W-:Y:S01]  /*1cd0*/  UMOV UR31, 0x40000040 ;  /* 0x40000040001f7882 */ /* 0x000fe20000000000 */
[----:B------:R-:W-:Y:S02]  /*1ce0*/  WARPGROUP.DEPBAR.LE gsb0, 0x0 ;  /* 0x00008000000079c5 */ /* 0x000fe40000010000 */
        /* <DEDUP_REMOVED lines=27> */
[----:B------:R-:W-:Y:S01]  /*1ea0*/  UMOV UR28, UR12 ;  /* 0x0000000c001c7c82 */ /* 0x000fe20008000000 */
[----:B------:R-:W-:Y:S01]  /*1eb0*/  UMOV UR29, UR13 ;  /* 0x0000000d001d7c82 */ /* 0x000fe20008000000 */
[----:B------:R-:W-:-:S02]  /*1ec0*/  WARPGROUP.DEPBAR.LE gsb0, 0x0 ;  /* 0x00008000000079c5 */ /* 0x000fc40000010000 */
        /* <DEDUP_REMOVED lines=297> */
[----:B------:R-:W-:Y:S01]  /*3160*/  UIADD3 UR6, UR8, 0xa06, URZ ;  /* 0x00000a0608067890 */ /* 0x000fe2000fffe03f */
[----:B------:R-:W-:-:S02]  /*3170*/  UMOV UR9, UR13 ;  /* 0x0000000d00097c82 */ /* 0x000fc40008000000 */
[----:B------:R-:W-:Y:S01]  /*3180*/  UMOV UR8, UR12 ;  /* 0x0000000c00087c82 */ /* 0x000fe20008000000 */
[----:B------:R-:W-:Y:S01]  /*3190*/  UMOV UR24, UR12 ;  /* 0x0000000c00187c82 */ /* 0x000fe20008000000 */
[----:B------:R-:W-:Y:S01]  /*31a0*/  UMOV UR25, UR13 ;  /* 0x0000000d00197c82 */ /* 0x000fe20008000000 */
        /* <DEDUP_REMOVED lines=41> */
[----:B------:R-:W-:Y:S05]  /*3440*/  @!P1 BRA `(.L_x_22) ;  /* 0x0000002000509947 */ /* 0x000fea0003800000 */
[----:B------:R-:W-:Y:S02]  /*3450*/  UIADD3 UR6, UR39, 0x1, URZ ;  /* 0x0000000127067890 */ /* 0x000fe4000fffe03f */
[----:B------:R-:W-:Y:S02]  /*3460*/  IMAD.U32 R3, RZ, RZ, UR39 ;  /* 0x00000027ff037e24 */ /* 0x000fe4000f8e00ff */
[----:B------:R-:W-:-:S04]  /*3470*/  UISETP.NE.AND UP0, UPT, UR6, 0x3, UPT ;  /* 0x000000030600788c */ /* 0x000fc8000bf05270 */
[----:B------:R-:W-:Y:S02]  /*3480*/  USEL UR7, URZ, 0x1, UP0 ;  /* 0x000000013f077887 */ /* 0x000fe40008000000 */
[----:B------:R-:W-:Y:S02]  /*3490*/  USEL UR6, UR6, URZ, UP0 ;  /* 0x0000003f06067287 */ /* 0x000fe40008000000 */
[----:B------:R-:W-:-:S06]  /*34a0*/  ULOP3.LUT UR7, UR38, UR7, URZ, 0x3c, !UPT ;  /* 0x0000000726077292 */ /* 0x000fcc000f8e3c3f */
[----:B------:R-:W-:-:S07]  /*34b0*/  IMAD.U32 R7, RZ, RZ, UR7 ;  /* 0x00000007ff077e24 */ /* 0x000fce000f8e00ff */
.L_x_29:
[----:B------:R-:W-:Y:S05]  /*34c0*/  @!P0 BRA `(.L_x_23) ;  /* 0x0000000000048947 */ /* 0x000fea0003800000 */
[----:B------:R-:W-:Y:S01]  /*34d0*/  BPT.TRAP 0x1 ;  /* 0x000000040000795c */ /* 0x000fe20000300000 */
.L_x_23:
[----:B------:R-:W2:Y:S01]  /*34e0*/  S2UR UR8, SR_CgaCtaId ;  /* 0x00000000000879c3 */ /* 0x000ea20000008800 */
[----:B------:R-:W-:Y:S01]  /*34f0*/  UMOV UR7, 0x400 ;  /* 0x0000040000077882 */ /* 0x000fe20000000000 */
[----:B01----:R-:W-:Y:S01]  /*3500*/  IMAD.U32 R5, RZ, RZ, UR6 ;  /* 0x00000006ff057e24 */ /* 0x003fe2000f8e00ff */
[----:B------:R-:W-:Y:S01]  /*3510*/  SHF.L.U32 R4, R7, 0x1f, RZ ;  /* 0x0000001f07047819 */ /* 0x000fe200000006ff */
[----:B--2---:R-:W-:-:S06]  /*3520*/  ULEA UR7, UR8, UR7, 0x18 ;  /* 0x0000000708077291 */ /* 0x004fcc000f8ec03f */
[----:B------:R-:W-:-:S04]  /*3530*/  IMAD.U32 R6, RZ, RZ, UR7 ;  /* 0x00000007ff067e24 */ /* 0x000fc8000f8e00ff */
[----:B------:R-:W-:-:S04]  /*3540*/  IMAD R5, R5, 0x8, R6 ;  /* 0x0000000805057824 */ /* 0x000fc800078e0206 */
[----:B------:R0:W1:Y:S01]  /*3550*/  SYNCS.PHASECHK.TRANS64.TRYWAIT P1, [R5+URZ], R4 ;  /* 0x00000004050075a7 */ /* 0x000062000802017f */
[----:B------:R-:W-:Y:S05]  /*3560*/  @!P0 BRA `(.L_x_24) ;  /* 0x0000000000048947 */ /* 0x000fea0003800000 */
[----:B------:R-:W-:Y:S01]  /*3570*/  BPT.TRAP 0x1 ;  /* 0x000000040000795c */ /* 0x000fe20000300000 */
.L_x_24:
[----:B-1----:R-:W-:Y:S05]  /*3580*/  @P1 BRA `(.L_x_25) ;  /* 0x0000000000081947 */ /* 0x002fea0003800000 */
[----:B------:R-:W1:Y:S02]  /*3590*/  SYNCS.PHASECHK.TRANS64.TRYWAIT P1, [R5+URZ], R4 ;  /* 0x00000004050075a7 */ /* 0x000e64000802017f */
[----:B-1----:R-:W-:Y:S05]  /*35a0*/  @!P1 BRA `(.L_x_26) ;  /* 0x0000009000309947 */ /* 0x002fea0003800000 */
.L_x_25:
[----:B------:R-:W-:Y:S01]  /*35b0*/  UIMAD UR8, UR6, 0xc00, UR4 ;  /* 0x00000c00060878a4 */ /* 0x000fe2000f8e0204 */
[----:B------:R-:W-:Y:S01]  /*35c0*/  WARPGROUP.ARRIVE ;  /* 0x00000000000079c5 */ /* 0x000fe20000000000 */
[----:B------:R-:W-:Y:S01]  /*35d0*/  UIMAD UR10, UR6, 0x500, UR5 ;  /* 0x00000500060a78a4 */ /* 0x000fe2000f8e0205 */
[----:B------:R-:W-:Y:S01]  /*35e0*/  UMOV UR9, 0x40000040 ;  /* 0x4000004000097882 */ /* 0x000fe20000000000 */
[----:B------:R-:W-:Y:S02]  /*35f0*/  UMOV UR11, 0x40000040 ;  /* 0x40000040000b7882 */ /* 0x000fe40000000000 */
[----:B------:R-:W-:Y:S01]  /*3600*/  UIADD3 UR14, UR10, 0x80, URZ ;  /* 0x000000800a0e7890 */ /* 0x000fe2000fffe03f */
[----:B------:R-:W-:Y:S01]  /*3610*/  UMOV UR12, UR8 ;  /* 0x00000008000c7c82 */ /* 0x000fe20008000000 */
[----:B------:R-:W-:Y:S01]  /*3620*/  UMOV UR13, UR9 ;  /* 0x00000009000d7c82 */ /* 0x000fe20008000000 */
[----:B------:R-:W-:Y:S02]  /*3630*/  UMOV UR15, 0x40000040 ;  /* 0x40000040000f7882 */ /* 0x000fe40000000000 */
[----:B------:R-:W-:Y:S01]  /*3640*/  HGMMA.64x16x16.F32 R96, gdesc[UR8], R96, gsb0 ;  /* 0x00200000086079f0 */ /* 0x000fe20008000860 */
[----:B------:R-:W-:Y:S01]  /*3650*/  UIADD3 UR18, UR10, 0x100, URZ ;  /* 0x000001000a127890 */ /* 0x000fe2000fffe03f */
[----:B------:R-:W-:Y:S01]  /*3660*/  UMOV UR16, UR8 ;  /* 0x0000000800107c82 */ /* 0x000fe20008000000 */
[----:B------:R-:W-:Y:S01]  /*3670*/  UMOV UR17, UR9 ;  /* 0x0000000900117c82 */ /* 0x000fe20008000000 */
[----:B------:R-:W-:Y:S01]  /*3680*/  UMOV UR19, 0x40000040 ;  /* 0x4000004000137882 */ /* 0x000fe20000000000 */
        /* <DEDUP_REMOVED lines=8> */
[----:B------:R-:W-:-:S02]  /*3710*/  UIADD3 UR7, UR8, 0x400, URZ ;  /* 0x0000040008077890 */ /* 0x000fc4000fffe03f */
[----:B------:R-:W-:Y:S01]  /*3720*/  UIADD3 UR30, UR10, 0x202, URZ ;  /* 0x000002020a1e7890 */ /* 0x000fe2000fffe03f */
        /* <DEDUP_REMOVED lines=25> */
[----:B------:R-:W-:Y:S01]  /*38c0*/  UMOV UR26, UR10 ;  /* 0x0000000a001a7c82 */ /* 0x000fe20008000000 */
[----:B------:R-:W-:Y:S01]  /*38d0*/  UMOV UR27, UR11 ;  /* 0x0000000b001b7c82 */ /* 0x000fe20008000000 */
        /* <DEDUP_REMOVED lines=26> */
[----:B------:R-:W-:Y:S01]  /*3a80*/  HGMMA.64x16x16.F32 R88, gdesc[UR24], R88, gsb0 ;  /* 0x00200000185879f0 */ /* 0x000fe20008000858 */
        /* <DEDUP_REMOVED lines=374> */
[----:B------:R-:W-:-:S03]  /*51f0*/  UIADD3 UR16, UR8, 0xa06, URZ ;  /* 0x00000a0608107890 */ /* 0x000fc6000fffe03f */
        /* <DEDUP_REMOVED lines=37> */
[----:B------:R-:W-:Y:S01]  /*5450*/  BPT.TRAP 0x1 ;  /* 0x000000040000795c */ /* 0x000fe20000300000 */
.L_x_27:
[----:B------:R-:W-:-:S13]  /*5460*/  ISETP.NE.AND P1, PT, R23, RZ, PT ;  /* 0x000000ff1700720c */ /* 0x000fda0003f25270 */
[----:B01----:R-:W-:-:S04]  /*5470*/  @P1 IMAD R4, R3, 0x8, R6 ;  /* 0x0000000803041824 */ /* 0x003fc800078e0206 */
[----:B------:R-:W-:-:S05]  /*5480*/  @P1 VIADD R5, R4, 0x18 ;  /* 0x0000001804051836 */ /* 0x000fca0000000000 */
[----:B------:R-:W-:-:S04]  /*5490*/  @P1 PRMT R5, R22, 0x654, R5 ;  /* 0x0000065416051816 */ /* 0x000fc80000000005 */
[----:B------:R0:W-:Y:S01]  /*54a0*/  @P1 SYNCS.ARRIVE.TRANS64.RED.A1T0 RZ, [R5+URZ], RZ ;  /* 0x000000ff05ff19a7 */ /* 0x0001e2000810043f */
[----:B------:R-:W-:-:S13]  /*54b0*/  ISETP.GT.U32.AND P1, PT, R19, 0x1, PT ;  /* 0x000000011300780c */ /* 0x000fda0003f24070 */
[----:B0-----:R-:W-:Y:S05]  /*54c0*/  @P1 BRA `(.L_x_28) ;  /* 0x0000000000041947 */ /* 0x001fea0003800000 */
[----:B------:R-:W-:Y:S01]  /*54d0*/  BPT.TRAP 0x1 ;  /* 0x000000040000795c */ /* 0x000fe20000300000 */
.L_x_28:
[----:B------:R-:W-:Y:S01]  /*54e0*/  UIADD3 UR6, UR6, 0x1, URZ ;  /* 0x0000000106067890 */ /* 0x000fe2000fffe03f */
[C---:B------:R-:W-:Y:S01]  /*54f0*/  ISETP.GT.AND P2, PT, R0.reuse, 0x1, PT ;  /* 0x000000010000780c */ /* 0x040fe20003f44270 */
[----:B------:R-:W-:Y:S02]  /*5500*/  VIADD R3, R3, 0x1 ;  /* 0x0000000103037836 */ /* 0x000fe40000000000 */
[----:B------:R-:W-:Y:S01]  /*5510*/  UISETP.NE.AND UP0, UPT, UR6, 0x3, UPT ;  /* 0x000000030600788c */ /* 0x000fe2000bf05270 */
[----:B------:R-:W-:Y:S02]  /*5520*/  VIADD R0, R0, 0xffffffff ;  /* 0xffffffff00007836 */ /* 0x000fe40000000000 */
[C---:B------:R-:W-:Y:S01]  /*5530*/  ISETP.NE.AND P1, PT, R3.reuse, 0x3, PT ;  /* 0x000000030300780c */ /* 0x040fe20003f25270 */
[----:B------:R-:W-:Y:S02]  /*5540*/  USEL UR7, URZ, 0x1, UP0 ;  /* 0x000000013f077887 */ /* 0x000fe40008000000 */
[----:B------:R-:W-:Y:S01]  /*5550*/  USEL UR6, UR6, URZ, UP0 ;  /* 0x0000003f06067287 */ /* 0x000fe20008000000 */
[----:B------:R-:W-:-:S03]  /*5560*/  SEL R3, R3, RZ, P1 ;  /* 0x000000ff03037207 */ /* 0x000fc60000800000 */
[----:B------:R-:W-:Y:S01]  /*5570*/  LOP3.LUT R7, R7, UR7, RZ, 0x3c, !PT ;  /* 0x0000000707077c12 */ /* 0x000fe2000f8e3cff */
[----:B------:R-:W-:Y:S07]  /*5580*/  @P2 BRA `(.L_x_29) ;  /* 0xffffffdc00cc2947 */ /* 0x000fee000383ffff */
.L_x_22:
[----:B------:R-:W2:Y:S02]  /*5590*/  LDC R0, c[0x0][0x28c] ;  /* 0x0000a300ff007b82 */ /* 0x000ea40000000800 */
[----:B--2---:R-:W-:-:S13]  /*55a0*/  ISETP.GE.AND P1, PT, R0, 0x1, PT ;  /* 0x000000010000780c */ /* 0x004fda0003f26270 */
[----:B------:R-:W-:Y:S05]  /*55b0*/  @!P1 BRA `(.L_x_30) ;  /* 0x0000000000509947 */ /* 0x000fea0003800000 */
[----:B------:R-:W-:Y:S05]  /*55c0*/  @!P0 BRA `(.L_x_31) ;  /* 0x0000000000048947 */ /* 0x000fea0003800000 */
[----:B------:R-:W-:Y:S01]  /*55d0*/  BPT.TRAP 0x1 ;  /* 0x000000040000795c */ /* 0x000fe20000300000 */
.L_x_31:
[----:B------:R-:W-:Y:S01]  /*55e0*/  ISETP.NE.AND P0, PT, R23, RZ, PT ;  /* 0x000000ff1700720c */ /* 0x000fe20003f05270 */
[----:B------:R-:W-:Y:S01]  /*55f0*/  BSSY B0, `(.L_x_32) ;  /* 0x000000e000007945 */ /* 0x000fe20003800000 */
[----:B------:R-:W-:-:S11]  /*5600*/  ISETP.GT.U32.AND P1, PT, R19, 0x1, PT ;  /* 0x000000011300780c */ /* 0x000fd60003f24070 */
[----:B------:R-:W-:Y:S05]  /*5610*/  @!P0 BRA `(.L_x_33) ;  /* 0x00000000002c8947 */ /* 0x000fea0003800000 */
[----:B------:R-:W-:-:S04]  /*5620*/  UISETP.LT.AND UP0, UPT, UR40, 0x1, UPT ;  /* 0x000000012800788c */ /* 0x000fc8000bf01270 */
[----:B------:R-:W-:-:S04]  /*5630*/  USEL UR6, UR40, 0x1, UP0 ;  /* 0x0000000128067887 */ /* 0x000fc80008000000 */
[----:B------:R-:W-:-:S04]  /*5640*/  UIADD3 UR6, UR39, UR40, -UR6 ;  /* 0x0000002827067290 */ /* 0x000fc8000fffe806 */
[----:B------:R-:W-:-:S04]  /*5650*/  UIMAD.WIDE.U32 UR4, UR6, -0x55555555, URZ ;  /* 0xaaaaaaab060478a5 */ /* 0x000fc8000f8e003f */
[----:B------:R-:W-:-:S04]  /*5660*/  USHF.R.U32.HI UR4, URZ, 0x1, UR5 ;  /* 0x000000013f047899 */ /* 0x000fc80008011605 */
[----:B------:R-:W-:-:S06]  /*5670*/  UIMAD UR6, UR4, -0x3, UR6 ;  /* 0xfffffffd040678a4 */ /* 0x000fcc000f8e0206 */
[----:B------:R-:W-:-:S04]  /*5680*/  IMAD.U32 R3, RZ, RZ, UR6 ;  /* 0x00000006ff037e24 */ /* 0x000fc8000f8e00ff */
[----:B------:R-:W-:-:S04]  /*5690*/  IMAD R0, R3, 0x8, R6 ;  /* 0x0000000803007824 */ /* 0x000fc800078e0206 */
[----:B------:R-:W-:-:S05]  /*56a0*/  VIADD R3, R0, 0x18 ;  /* 0x0000001800037836 */ /* 0x000fca0000000000 */
[----:B------:R-:W-:-:S04]  /*56b0*/  PRMT R3, R22, 0x654, R3 ;  /* 0x0000065416037816 */ /* 0x000fc80000000003 */
[----:B------:R2:W-:Y:S03]  /*56c0*/  SYNCS.ARRIVE.TRANS64.RED.A1T0 RZ, [R3+URZ], RZ ;  /* 0x000000ff03ff79a7 */ /* 0x0005e6000810043f */
.L_x_33:
[----:B------:R-:W-:Y:S05]  /*56d0*/  BSYNC B0 ;  /* 0x0000000000007941 */ /* 0x000fea0003800000 */
.L_x_32:
[----:B------:R-:W-:Y:S05]  /*56e0*/  @P1 BRA `(.L_x_30) ;  /* 0x0000000000041947 */ /* 0x000fea0003800000 */
[----:B------:R-:W-:Y:S01]  /*56f0*/  BPT.TRAP 0x1 ;  /* 0x000000040000795c */ /* 0x000fe20000300000 */
.L_x_30:
[----:B------:R-:W3:Y:S01]  /*5700*/  LDC R8, c[0x0][0x288] ;  /* 0x0000a200ff087b82 */ /* 0x000ee20000000800 */
[--C-:B------:R-:W-:Y:S01]  /*5710*/  SHF.R.U32.HI R0, RZ, 0x2, R18.reuse ;  /* 0x00000002ff007819 */ /* 0x100fe20000011612 */
[----:B------:R-:W-:Y:S01]  /*5720*/  IMAD R7, R108, 0x50, RZ ;  /* 0x000000506c077824 */ /* 0x000fe200078e02ff */
[----:B01----:R-:W-:Y:S01]  /*5730*/  SHF.R.U32.HI R5, RZ, 0x7, R18 ;  /* 0x00000007ff057819 */ /* 0x003fe20000011612 */
[----:B------:R-:W-:Y:S01]  /*5740*/  UIADD3 UR39, UR40, UR39, URZ ;  /* 0x0000002728277290 */ /* 0x000fe2000fffe03f */
[----:B--2---:R-:W-:Y:S01]  /*5750*/  LOP3.LUT R3, R0, 0x7, RZ, 0xc0, !PT ;  /* 0x0000000700037812 */ /* 0x004fe200078ec0ff */
[----:B------:R-:W-:Y:S01]  /*5760*/  IMAD R9, R107, 0xc0, RZ ;  /* 0x000000c06b097824 */ /* 0x000fe200078e02ff */
[C---:B------:R-:W-:Y:S01]  /*5770*/  LOP3.LUT R4, R18.reuse, 0x60, RZ, 0xc0, !PT ;  /* 0x0000006012047812 */ /* 0x040fe200078ec0ff */
[----:B------:R-:W-:Y:S01]  /*5780*/  UISETP.GT.U32.AND UP0, UPT, UR39, 0x2, UPT ;  /* 0x000000022700788c */ /* 0x000fe2000bf04070 */
[----:B------:R-:W-:Y:S01]  /*5790*/  LOP3.LUT R0, R5, 0x1, RZ, 0xc0, !PT ;  /* 0x0000000105007812 */ /* 0x000fe200078ec0ff */
[----:B------:R-:W-:Y:S01]  /*57a0*/  IMAD.SHL.U32 R10, R18, 0x2, RZ ;  /* 0x00000002120a7824 */ /* 0x000fe200078e00ff */
[----:B------:R-:W-:Y:S01]  /*57b0*/  SHF.R.U32.HI R4, RZ, 0x1, R4 ;  /* 0x00000001ff047819 */ /* 0x000fe20000011604 */
[----:B------:R-:W-:Y:S01]  /*57c0*/  ULDC UR7, c[0x0][0x284] ;  /* 0x0000a10000077ab9 */ /* 0x000fe20000000800 */
[----:B------:R-:W-:Y:S01]  /*57d0*/  UISETP.LT.U32.AND UP0, UPT, UR40, 0x3, UP0 ;  /* 0x000000032800788c */ /* 0x000fe20008701070 */
[----:B------:R-:W-:Y:S01]  /*57e0*/  IMAD.SHL.U32 R6, R0, 0x40, RZ ;  /* 0x0000004000067824 */ /* 0x000fe200078e00ff */
[-C--:B------:R-:W-:Y:S01]  /*57f0*/  IADD3 R5, RZ, -R4.reuse, -R3 ;  /* 0x80000004ff057210 */ /* 0x080fe20007ffe803 */
[----:B------:R-:W-:Y:S01]  /*5800*/  UISETP.GE.U32.AND UP1, UPT, UR40, 0x3, UPT ;  /* 0x000000032800788c */ /* 0x000fe2000bf26070 */
[----:B------:R-:W-:Y:S01]  /*5810*/  SHF.R.S32.HI R113, RZ, 0x1f, R105 ;  /* 0x0000001fff717819 */ /* 0x000fe20000011469 */
[----:B------:R-:W-:Y:S01]  /*5820*/  ULDC.64 UR8, c[0x0][0x5d0] ;  /* 0x0001740000087ab9 */ /* 0x000fe20000000a00 */
[----:B------:R-:W-:Y:S01]  /*5830*/  LOP3.LUT R3, R6, 0x40, R3, 0xe2, !PT ;  /* 0x0000004006037812 */ /* 0x000fe200078ee203 */
[----:B------:R-:W-:Y:S01]  /*5840*/  IMAD R6, R0, -0x40, R5 ;  /* 0xffffffc000067824 */ /* 0x000fe200078e0205 */
[----:B------:R-:W-:Y:S01]  /*5850*/  LOP3.LUT R10, R7, 0x6, R10, 0xf8, !PT ;  /* 0x00000006070a7812 */ /* 0x000fe200078ef80a */
[----:B------:R-:W-:Y:S01]  /*5860*/  UIMAD.WIDE.U32 UR4, UR39, -0x55555555, URZ ;  /* 0xaaaaaaab270478a5 */ /* 0x000fe2000f8e003f */
[----:B------:R-:W-:Y:S01]  /*5870*/  LOP3.LUT R20, R3, R4, RZ, 0xfc, !PT ;  /* 0x0000000403147212 */ /* 0x000fe200078efcff */
[----:B------:R-:W-:Y:S01]  /*5880*/  USEL UR6, URZ, 0x1, !UP0 ;  /* 0x000000013f067887 */ /* 0x000fe2000c000000 */
[----:B---3--:R-:W-:Y:S01]  /*5890*/  ISETP.GE.AND P0, PT, R7, R8, PT ;  /* 0x000000080700720c */ /* 0x008fe20003f06270 */
[----:B------:R-:W-:Y:S01]  /*58a0*/  IMAD R4, R113, UR8, RZ ;  /* 0x0000000871047c24 */ /* 0x000fe2000f8e02ff */
[----:B------:R-:W-:Y:S01]  /*58b0*/  LOP3.LUT R0, R18, 0x3, RZ, 0xc0, !PT ;  /* 0x0000000312007812 */ /* 0x000fe200078ec0ff */
[----:B------:R-:W-:Y:S01]  /*58c0*/  USHF.R.U32.HI UR4, URZ, 0x1, UR5 ;  /* 0x000000013f047899 */ /* 0x000fe20008011605 */
[----:B------:R-:W-:Y:S01]  /*58d0*/  ISETP.GE.OR P0, PT, R9, UR7, P0 ;  /* 0x0000000709007c0c */ /* 0x000fe20008706670 */
[----:B------:R-:W-:Y:S01]  /*58e0*/  ULOP3.LUT UR38, UR38, UR6, URZ, 0x3c, !UPT ;  /* 0x0000000626267292 */ /* 0x000fe2000f8e3c3f */
[----:B------:R-:W-:Y:S01]  /*58f0*/  SHF.R.S32.HI R11, RZ, 0x1f, R10 ;  /* 0x0000001fff0b7819 */ /* 0x000fe2000001140a */
[----:B------:R-:W-:Y:S01]  /*5900*/  IMAD R0, R0, -0x2, R8 ;  /* 0xfffffffe00007824 */ /* 0x000fe200078e0208 */
[----:B------:R-:W-:Y:S01]  /*5910*/  UIMAD UR39, UR4, -0x3, UR39 ;  /* 0xfffffffd042778a4 */ /* 0x000fe2000f8e0227 */
[----:B------:R-:W-:Y:S01]  /*5920*/  IMAD R13, R105, UR9, R4 ;  /* 0x00000009690d7c24 */ /* 0x000fe2000f8e0204 */
[----:B------:R-:W-:Y:S01]  /*5930*/  IADD3 R3, -R9, UR7, R6 ;  /* 0x0000000709037c10 */ /* 0x000fe2000fffe106 */
[----:B------:R-:W-:Y:S01]  /*5940*/  IMAD.WIDE.U32 R4, R105, UR8, R10 ;  /* 0x0000000869047c25 */ /* 0x000fe2000f8e000a */
[----:B------:R-:W-:-:S03]  /*5950*/  @UP1 ULOP3.LUT UR38, UR38, 0x1, UR4, 0x78, !UPT ;  /* 0x0000000126261892 */ /* 0x000fc6000f8e7804 */
[----:B------:R-:W-:Y:S02]  /*5960*/  IMAD.MOV.U32 R21, RZ, RZ, RZ ;  /* 0x000000ffff157224 */ /* 0x000fe400078e00ff */
[----:B------:R-:W-:Y:S02]  /*5970*/  IMAD.IADD R6, R0, 0x1, -R7 ;  /* 0x0000000100067824 */ /* 0x000fe400078e0a07 */
[----:B------:R-:W-:Y:S02]  /*5980*/  IMAD.IADD R9, R5, 0x1, R13 ;  /* 0x0000000105097824 */ /* 0x000fe400078e020d */
[----:B------:R-:W-:-:S04]  /*5990*/  IMAD.WIDE R20, R107, 0xc0, R20 ;  /* 0x000000c06b147825 */ /* 0x000fc800078e0214 */
[----:B------:R-:W-:Y:S02]  /*59a0*/  IMAD.MOV.U32 R0, RZ, RZ, -0x1 ;  /* 0xffffffffff007424 */ /* 0x000fe400078e00ff */
[----:B------:R-:W-:Y:S01]  /*59b0*/  IMAD.MOV.U32 R8, RZ, RZ, R4 ;  /* 0x000000ffff087224 */ /* 0x000fe200078e0004 */
[----:B------:R-:W-:Y:S06]  /*59c0*/  @P0 BRA `(.L_x_34) ;  /* 0x0000004c00f80947 */ /* 0x000fec0003800000 */
[----:B------:R-:W0:Y:S01]  /*59d0*/  LDC.64 R4, c[0x0][0x5c8] ;  /* 0x00017200ff047b82 */ /* 0x000e220000000a00 */
[----:B-----5:R-:W-:Y:S01]  /*59e0*/  FSETP.NEU.AND P2, PT, R106, RZ, PT ;  /* 0x000000ff6a00720b */ /* 0x020fe20003f4d000 */
[----:B------:R-:W-:Y:S01]  /*59f0*/  BSSY B0, `(.L_x_34) ;  /* 0x00004fb000007945 */ /* 0x000fe20003800000 */
[----:B------:R-:W-:-:S04]  /*5a00*/  ISETP.GT.AND P0, PT, R6, RZ, PT ;  /* 0x000000ff0600720c */ /* 0x000fc80003f04270 */
[----:B------:R-:W-:Y:S01]  /*5a10*/  ISETP.GT.AND P1, PT, R3, RZ, P0 ;  /* 0x000000ff0300720c */ /* 0x000fe20000724270 */
[-C--:B0-----:R-:W-:Y:S02]  /*5a20*/  IMAD R7, R21, R4.reuse, RZ ;  /* 0x0000000415077224 */ /* 0x081fe400078e02ff */
[----:B------:R-:W-:-:S04]  /*5a30*/  IMAD.WIDE.U32 R114, R20, R4, R8 ;  /* 0x0000000414727225 */ /* 0x000fc800078e0008 */
[----:B------:R-:W-:-:S04]  /*5a40*/  IMAD R7, R20, R5, R7 ;  /* 0x0000000514077224 */ /* 0x000fc800078e0207 */
[----:B------:R-:W-:Y:S01]  /*5a50*/  IMAD.IADD R107, R115, 0x1, R7 ;  /* 0x00000001736b7824 */ /* 0x000fe200078e0207 */
[----:B------:R-:W-:Y:S06]  /*5a60*/  @!P2 BRA `(.L_x_35) ;  /* 0x000000380024a947 */ /* 0x000fec0003800000 */
[----:B------:R-:W0:Y:S01]  /*5a70*/  LDC.64 R108, c[0x0][0x5b8] ;  /* 0x00016e00ff6c7b82 */ /* 0x000e220000000a00 */
[----:B------:R-:W-:-:S07]  /*5a80*/  ULDC.64 UR4, c[0x0][0x5c0] ;  /* 0x0001700000047ab9 */ /* 0x000fce0000000a00 */
[----:B------:R-:W1:Y:S08]  /*5a90*/  LDC.64 R110, c[0x0][0x5b0] ;  /* 0x00016c00ff6e7b82 */ /* 0x000e700000000a00 */
[----:B------:R-:W2:Y:S01]  /*5aa0*/  LDC.64 R14, c[0x0][0x5a8] ;  /* 0x00016a00ff0e7b82 */ /* 0x000ea20000000a00 */
[-C--:B0-----:R-:W-:Y:S02]  /*5ab0*/  IMAD R8, R113, R108.reuse, RZ ;  /* 0x0000006c71087224 */ /* 0x081fe400078e02ff */
[----:B------:R-:W-:-:S04]  /*5ac0*/  IMAD.WIDE.U32 R118, R105, R108, R10 ;  /* 0x0000006c69767225 */ /* 0x000fc800078e000a */
[----:B------:R-:W-:Y:S02]  /*5ad0*/  IMAD R109, R105, R109, R8 ;  /* 0x0000006d696d7224 */ /* 0x000fe400078e0208 */
[-C--:B-1----:R-:W-:Y:S02]  /*5ae0*/  IMAD R121, R21, R110.reuse, RZ ;  /* 0x0000006e15797224 */ /* 0x082fe400078e02ff */
[----:B------:R-:W-:Y:S02]  /*5af0*/  IMAD.IADD R117, R119, 0x1, R109 ;  /* 0x0000000177757824 */ /* 0x000fe400078e026d */
[----:B------:R-:W-:Y:S02]  /*5b00*/  IMAD.MOV.U32 R116, RZ, RZ, R118 ;  /* 0x000000ffff747224 */ /* 0x000fe400078e0076 */
[C---:B------:R-:W-:Y:S02]  /*5b10*/  IMAD R121, R20.reuse, R111, R121 ;  /* 0x0000006f14797224 */ /* 0x040fe400078e0279 */
[----:B------:R-:W-:-:S04]  /*5b20*/  IMAD.WIDE.U32 R8, R20, R110, R116 ;  /* 0x0000006e14087225 */ /* 0x000fc800078e0074 */
[----:B------:R-:W-:Y:S01]  /*5b30*/  IMAD.IADD R7, R9, 0x1, R121 ;  /* 0x0000000109077824 */ /* 0x000fe200078e0279 */
[----:B--2---:R-:W-:-:S04]  /*5b40*/  LEA R12, P2, R8, R14, 0x1 ;  /* 0x0000000e080c7211 */ /* 0x004fc800078408ff */
[----:B------:R-:W-:-:S05]  /*5b50*/  LEA.HI.X R13, R8, R15, R7, 0x1, P2 ;  /* 0x0000000f080d7211 */ /* 0x000fca00010f0c07 */
[----:B------:R0:W2:Y:S01]  /*5b60*/  @P1 LDG.E.LTC128B.U16 R7, desc[UR36][R12.64] ;  /* 0x000000240c071981 */ /* 0x0000a2000c1e1520 */
[----:B------:R-:W-:Y:S01]  /*5b70*/  LEA R8, P2, R114, UR4, 0x1 ;  /* 0x0000000472087c11 */ /* 0x000fe2000f8408ff */
[----:B------:R-:W-:Y:S01]  /*5b80*/  IMAD.WIDE.U32 R112, R20, R110, R10 ;  /* 0x0000006e14707225 */ /* 0x000fe200078e000a */
[----:B------:R-:W-:Y:S01]  /*5b90*/  ISETP.GT.AND P3, PT, R6, 0x1, PT ;  /* 0x000000010600780c */ /* 0x000fe20003f64270 */
[----:B------:R-:W-:Y:S01]  /*5ba0*/  BSSY B1, `(.L_x_36) ;  /* 0x0000011000017945 */ /* 0x000fe20003800000 */
[----:B------:R-:W-:Y:S01]  /*5bb0*/  SHF.L.U64.HI R115, R110, 0x3, R111 ;  /* 0x000000036e737819 */ /* 0x000fe2000001026f */
[----:B------:R-:W-:Y:S02]  /*5bc0*/  IMAD.IADD R113, R121, 0x1, R113 ;  /* 0x0000000179717824 */ /* 0x000fe400078e0271 */
[----:B------:R-:W-:-:S04]  /*5bd0*/  IMAD.WIDE.U32 R112, R105, R108, R112 ;  /* 0x0000006c69707225 */ /* 0x000fc800078e0070 */
[----:B0-----:R-:W-:Y:S01]  /*5be0*/  IMAD.IADD R13, R109, 0x1, R113 ;  /* 0x000000016d0d7824 */ /* 0x001fe200078e0271 */
[----:B------:R-:W-:-:S04]  /*5bf0*/  LEA R12, P4, R112, R14, 0x1 ;  /* 0x0000000e700c7211 */ /* 0x000fc800078808ff */
[----:B------:R-:W-:Y:S01]  /*5c00*/  LEA.HI.X R13, R112, R15, R13, 0x1, P4 ;  /* 0x0000000f700d7211 */ /* 0x000fe200020f0c0d */
[----:B--2---:R-:W-:-:S05]  /*5c10*/  HADD2.F32 R9, -RZ, R7.H0_H0 ;  /* 0x20000007ff097230 */ /* 0x004fca0000004100 */
[----:B------:R-:W-:-:S04]  /*5c20*/  FMUL R9, R9, R106 ;  /* 0x0000006a09097220 */ /* 0x000fc80000400000 */
[----:B------:R-:W-:Y:S01]  /*5c30*/  FFMA R96, R96, R104, R9 ;  /* 0x0000006860607223 */ /* 0x000fe20000000009 */
[----:B------:R-:W-:Y:S01]  /*5c40*/  LEA.HI.X R9, R114, UR5, R107, 0x1, P2 ;  /* 0x0000000572097c11 */ /* 0x000fe200090f0c6b */
[----:B------:R-:W-:Y:S01]  /*5c50*/  IMAD.SHL.U32 R114, R110, 0x8, RZ ;  /* 0x000000086e727824 */ /* 0x000fe200078e00ff */
[----:B------:R-:W-:Y:S02]  /*5c60*/  ISETP.GT.AND P2, PT, R3, RZ, P3 ;  /* 0x000000ff0300720c */ /* 0x000fe40001f44270 */
[----:B------:R-:W-:-:S05]  /*5c70*/  F2FP.F16.F32.PACK_AB R96, RZ, R96 ;  /* 0x00000060ff60723e */ /* 0x000fca00000000ff */
[----:B------:R0:W-:Y:S06]  /*5c80*/  @P1 STG.E.U16 desc[UR36][R8.64], R96 ;  /* 0x0000006008001986 */ /* 0x0001ec000c101524 */
[----:B------:R-:W-:Y:S05]  /*5c90*/  @!P2 BRA `(.L_x_37) ;  /* 0x000000000004a947 */ /* 0x000fea0003800000 */
[----:B------:R1:W5:Y:S02]  /*5ca0*/  LDG.E.LTC128B.U16 R7, desc[UR36][R12.64+0x2] ;  /* 0x000002240c077981 */ /* 0x000364000c1e1520 */
.L_x_37:
[----:B------:R-:W-:Y:S05]  /*5cb0*/  BSYNC B1 ;  /* 0x0000000000017941 */ /* 0x000fea0003800000 */
.L_x_36:
[----:B-----5:R-:W-:Y:S01]  /*5cc0*/  HADD2.F32 R107, -RZ, R7.H0_H0 ;  /* 0x20000007ff6b7230 */ /* 0x020fe20000004100 */
[----:B------:R-:W-:Y:S01]  /*5cd0*/  ISETP.GT.AND P1, PT, R3, 0x8, P0 ;  /* 0x000000080300780c */ /* 0x000fe20000724270 */
[----:B------:R-:W-:Y:S01]  /*5ce0*/  IMAD.WIDE.U32 R124, R20, R110, R114 ;  /* 0x0000006e147c7225 */ /* 0x000fe200078e0072 */
[----:B------:R-:W-:-:S03]  /*5cf0*/  PRMT R126, R7, 0x7610, R126 ;  /* 0x00007610077e7816 */ /* 0x000fc6000000007e */
[----:B0-----:R-:W-:Y:S01]  /*5d00*/  FMUL R96, R107, R106 ;  /* 0x0000006a6b607220 */ /* 0x001fe20000400000 */
[----:B------:R-:W-:Y:S01]  /*5d10*/  IMAD.IADD R127, R121, 0x1, R125 ;  /* 0x00000001797f7824 */ /* 0x000fe200078e027d */
[----:B------:R-:W-:Y:S02]  /*5d20*/  IADD3 R107, P4, R118, R124, RZ ;  /* 0x0000007c766b7210 */ /* 0x000fe40007f9e0ff */
[----:B------:R-:W-:-:S03]  /*5d30*/  FFMA R97, R97, R104, R96 ;  /* 0x0000006861617223 */ /* 0x000fc60000000060 */
[----:B------:R-:W-:Y:S01]  /*5d40*/  IMAD.X R112, R127, 0x1, R117, P4 ;  /* 0x000000017f707824 */ /* 0x000fe200020e0675 */
[C---:B------:R-:W-:Y:S02]  /*5d50*/  LEA R96, P4, R107.reuse, R14, 0x1 ;  /* 0x0000000e6b607211 */ /* 0x040fe400078808ff */
[----:B------:R-:W-:Y:S02]  /*5d60*/  F2FP.F16.F32.PACK_AB R113, RZ, R97 ;  /* 0x00000061ff71723e */ /* 0x000fe400000000ff */
[----:B------:R-:W-:-:S03]  /*5d70*/  LEA.HI.X R97, R107, R15, R112, 0x1, P4 ;  /* 0x0000000f6b617211 */ /* 0x000fc600020f0c70 */
[----:B------:R0:W-:Y:S04]  /*5d80*/  @P2 STG.E.U16 desc[UR36][R8.64+0x2], R113 ;  /* 0x0000027108002986 */ /* 0x0001e8000c101524 */
[----:B------:R2:W3:Y:S01]  /*5d90*/  @P1 LDG.E.LTC128B.U16 R126, desc[UR36][R96.64] ;  /* 0x00000024607e1981 */ /* 0x0004e2000c1e1520 */
[----:B------:R-:W-:Y:S01]  /*5da0*/  IMAD.SHL.U32 R7, R4, 0x10, RZ ;  /* 0x0000001004077824 */ /* 0x000fe200078e00ff */
[----:B------:R-:W-:Y:S01]  /*5db0*/  IADD3 R122, P2, R10, R124, RZ ;  /* 0x0000007c0a7a7210 */ /* 0x000fe20007f5e0ff */
[----:B------:R-:W-:Y:S03]  /*5dc0*/  BSSY B1, `(.L_x_38) ;  /* 0x0000011000017945 */ /* 0x000fe60003800000 */
[----:B------:R-:W-:Y:S01]  /*5dd0*/  IADD3 R112, P4, R7, R8, RZ ;  /* 0x0000000807707210 */ /* 0x000fe20007f9e0ff */
[----:B------:R-:W-:Y:S01]  /*5de0*/  IMAD.X R123, R11, 0x1, R127, P2 ;  /* 0x000000010b7b7824 */ /* 0x000fe200010e067f */
[----:B------:R-:W-:Y:S01]  /*5df0*/  ISETP.GT.AND P2, PT, R3, 0x8, P3 ;  /* 0x000000080300780c */ /* 0x000fe20001f44270 */
[----:B------:R-:W-:-:S04]  /*5e00*/  IMAD.WIDE.U32 R122, R105, R108, R122 ;  /* 0x0000006c697a7225 */ /* 0x000fc800078e007a */
[----:B------:R-:W-:Y:S01]  /*5e10*/  IMAD.IADD R123, R109, 0x1, R123 ;  /* 0x000000016d7b7824 */ /* 0x000fe200078e027b */
[----:B--2---:R-:W-:-:S04]  /*5e20*/  LEA R96, P5, R122, R14, 0x1 ;  /* 0x0000000e7a607211 */ /* 0x004fc800078a08ff */
[----:B------:R-:W-:Y:S01]  /*5e30*/  LEA.HI.X R97, R122, R15, R123, 0x1, P5 ;  /* 0x0000000f7a617211 */ /* 0x000fe200028f0c7b */
[----:B---3--:R-:W-:-:S05]  /*5e40*/  HADD2.F32 R107, -RZ, R126.H0_H0 ;  /* 0x2000007eff6b7230 */ /* 0x008fca0000004100 */
[----:B------:R-:W-:-:S04]  /*5e50*/  FMUL R107, R107, R106 ;  /* 0x0000006a6b6b7220 */ /* 0x000fc80000400000 */
[----:B------:R-:W-:Y:S01]  /*5e60*/  FFMA R98, R98, R104, R107 ;  /* 0x0000006862627223 */ /* 0x000fe2000000006b */
[----:B------:R-:W-:-:S04]  /*5e70*/  SHF.L.U64.HI R107, R4, 0x4, R5 ;  /* 0x00000004046b7819 */ /* 0x000fc80000010205 */
[----:B------:R-:W-:Y:S01]  /*5e80*/  F2FP.F16.F32.PACK_AB R98, RZ, R98 ;  /* 0x00000062ff62723e */ /* 0x000fe200000000ff */
[----:B0-----:R-:W-:-:S05]  /*5e90*/  IMAD.X R113, R107, 0x1, R9, P4 ;  /* 0x000000016b717824 */ /* 0x001fca00020e0609 */
[----:B------:R0:W-:Y:S01]  /*5ea0*/  @P1 STG.E.U16 desc[UR36][R112.64], R98 ;  /* 0x0000006270001986 */ /* 0x0001e2000c101524 */
[----:B------:R-:W-:Y:S05]  /*5eb0*/  @!P2 BRA `(.L_x_39) ;  /* 0x000000000004a947 */ /* 0x000fea0003800000 */
[----:B------:R2:W5:Y:S02]  /*5ec0*/  LDG.E.LTC128B.U16 R126, desc[UR36][R96.64+0x2] ;  /* 0x00000224607e7981 */ /* 0x000564000c1e1520 */
.L_x_39:
[----:B------:R-:W-:Y:S05]  /*5ed0*/  BSYNC B1 ;  /* 0x0000000000017941 */ /* 0x000fea0003800000 */
.L_x_38:
[----:B-----5:R-:W-:Y:S01]  /*5ee0*/  HADD2.F32 R123, -RZ, R126.H0_H0 ;  /* 0x2000007eff7b7230 */ /* 0x020fe20000004100 */
[----:B------:R-:W-:Y:S01]  /*5ef0*/  ISETP.GT.AND P1, PT, R6, 0x8, PT ;  /* 0x000000080600780c */ /* 0x000fe20003f24270 */
[----:B------:R-:W-:Y:S01]  /*5f00*/  BSSY B1, `(.L_x_40) ;  /* 0x000000c000017945 */ /* 0x000fe20003800000 */
[----:B------:R-:W-:Y:S02]  /*5f10*/  IMAD R125, R111, 0x78, RZ ;  /* 0x000000786f7d7824 */ /* 0x000fe400078e02ff */
[----:B0-----:R-:W-:Y:S01]  /*5f20*/  FMUL R98, R123, R106 ;  /* 0x0000006a7b627220 */ /* 0x001fe20000400000 */
[----:B------:R-:W-:-:S03]  /*5f30*/  ISETP.GT.AND P4, PT, R3, RZ, P1 ;  /* 0x000000ff0300720c */ /* 0x000fc60000f84270 */
[----:B------:R-:W-:Y:S01]  /*5f40*/  FFMA R98, R99, R104, R98 ;  /* 0x0000006863627223 */ /* 0x000fe20000000062 */
[----:B------:R-:W-:-:S04]  /*5f50*/  IMAD.MOV.U32 R99, RZ, RZ, R127 ;  /* 0x000000ffff637224 */ /* 0x000fc800078e007f */
[----:B------:R-:W-:-:S04]  /*5f60*/  F2FP.F16.F32.PACK_AB R98, RZ, R98 ;  /* 0x00000062ff62723e */ /* 0x000fc800000000ff */
[----:B------:R-:W-:Y:S01]  /*5f70*/  PRMT R122, R98, 0x7610, R122 ;  /* 0x00007610627a7816 */ /* 0x000fe2000000007a */
[----:B------:R-:W-:-:S04]  /*5f80*/  IMAD.MOV.U32 R98, RZ, RZ, R124 ;  /* 0x000000ffff627224 */ /* 0x000fc800078e007c */
[----:B------:R0:W-:Y:S01]  /*5f90*/  @P2 STG.E.U16 desc[UR36][R112.64+0x2], R122 ;  /* 0x0000027a70002986 */ /* 0x0001e2000c101524 */
[----:B------:R-:W-:Y:S05]  /*5fa0*/  @!P4 BRA `(.L_x_41) ;  /* 0x000000000004c947 */ /* 0x000fea0003800000 */
[----:B------:R3:W5:Y:S02]  /*5fb0*/  LDG.E.LTC128B.U16 R126, desc[UR36][R12.64+0x10] ;  /* 0x000010240c7e7981 */ /* 0x000764000c1e1520 */
.L_x_41:
[----:B------:R-:W-:Y:S05]  /*5fc0*/  BSYNC B1 ;  /* 0x0000000000017941 */ /* 0x000fea0003800000 */
.L_x_40:
[----:B-----5:R-:W-:Y:S01]  /*5fd0*/  HADD2.F32 R111, -RZ, R126.H0_H0 ;  /* 0x2000007eff6f7230 */ /* 0x020fe20000004100 */
[----:B------:R-:W-:Y:S01]  /*5fe0*/  BSSY B1, `(.L_x_42) ;  /* 0x000000d000017945 */ /* 0x000fe20003800000 */
[----:B------:R-:W-:-:S04]  /*5ff0*/  IMAD.WIDE.U32 R98, R110, 0x78, R98 ;  /* 0x000000786e627825 */ /* 0x000fc800078e0062 */
[----:B------:R-:W-:Y:S01]  /*6000*/  FMUL R111, R111, R106 ;  /* 0x0000006a6f6f7220 */ /* 0x000fe20000400000 */
[----:B------:R-:W-:Y:S01]  /*6010*/  IMAD.IADD R127, R99, 0x1, R125 ;  /* 0x00000001637f7824 */ /* 0x000fe200078e027d */
[----:B0-----:R-:W-:Y:S02]  /*6020*/  IADD3 R122, P2, P5, R118, R98, R114 ;  /* 0x00000062767a7210 */ /* 0x001fe40007d5e072 */
[----:B------:R-:W-:Y:S02]  /*6030*/  FFMA R111, R100, R104, R111 ;  /* 0x00000068646f7223 */ /* 0x000fe4000000006f */
[----:B------:R-:W-:Y:S02]  /*6040*/  IADD3.X R123, R117, R127, R115, P2, P5 ;  /* 0x0000007f757b7210 */ /* 0x000fe400017ea473 */
[----:B------:R-:W-:Y:S02]  /*6050*/  ISETP.GT.AND P2, PT, R6, 0x9, PT ;  /* 0x000000090600780c */ /* 0x000fe40003f44270 */
[----:B------:R-:W-:-:S02]  /*6060*/  F2FP.F16.F32.PACK_AB R111, RZ, R111 ;  /* 0x0000006fff6f723e */ /* 0x000fc400000000ff */
[----:B------:R-:W-:-:S03]  /*6070*/  ISETP.GT.AND P5, PT, R3, RZ, P2 ;  /* 0x000000ff0300720c */ /* 0x000fc600017a4270 */
[----:B------:R0:W-:Y:S10]  /*6080*/  @P4 STG.E.U16 desc[UR36][R8.64+0x10], R111 ;  /* 0x0000106f08004986 */ /* 0x0001f4000c101524 */
[----:B------:R-:W-:Y:S05]  /*6090*/  @!P5 BRA `(.L_x_43) ;  /* 0x000000000004d947 */ /* 0x000fea0003800000 */
[----:B------:R4:W5:Y:S02]  /*60a0*/  LDG.E.LTC128B.U16 R126, desc[UR36][R12.64+0x12] ;  /* 0x000012240c7e7981 */ /* 0x000964000c1e1520 */
.L_x_43:
[----:B------:R-:W-:Y:S05]  /*60b0*/  BSYNC B1 ;  /* 0x0000000000017941 */ /* 0x000fea0003800000 */
.L_x_42:
[----:B0----5:R-:W-:Y:S01]  /*60c0*/  HADD2.F32 R111, -RZ, R126.H0_H0 ;  /* 0x2000007eff6f7230 */ /* 0x021fe20000004100 */
[----:B------:R-:W-:Y:S01]  /*60d0*/  ISETP.GT.AND P4, PT, R3, 0x8, P1 ;  /* 0x000000080300780c */ /* 0x000fe20000f84270 */
[----:B------:R-:W-:Y:S03]  /*60e0*/  BSSY B1, `(.L_x_44) ;  /* 0x0000007000017945 */ /* 0x000fe60003800000 */
[----:B------:R-:W-:-:S04]  /*60f0*/  FMUL R100, R111, R106 ;  /* 0x0000006a6f647220 */ /* 0x000fc80000400000 */
[----:B------:R-:W-:-:S05]  /*6100*/  FFMA R100, R101, R104, R100 ;  /* 0x0000006865647223 */ /* 0x000fca0000000064 */
[----:B------:R-:W-:-:S05]  /*6110*/  F2FP.F16.F32.PACK_AB R100, RZ, R100 ;  /* 0x00000064ff64723e */ /* 0x000fca00000000ff */
[----:B------:R0:W-:Y:S01]  /*6120*/  @P5 STG.E.U16 desc[UR36][R8.64+0x12], R100 ;  /* 0x0000126408005986 */ /* 0x0001e2000c101524 */
[----:B------:R-:W-:Y:S05]  /*6130*/  @!P4 BRA `(.L_x_45) ;  /* 0x000000000004c947 */ /* 0x000fea0003800000 */
[----:B------:R0:W5:Y:S02]  /*6140*/  LDG.E.LTC128B.U16 R126, desc[UR36][R96.64+0x10] ;  /* 0x00001024607e7981 */ /* 0x000164000c1e1520 */
.L_x_45:
[----:B------:R-:W-:Y:S05]  /*6150*/  BSYNC B1 ;  /* 0x0000000000017941 */ /* 0x000fea0003800000 */
.L_x_44:
[----:B-----5:R-:W-:Y:S01]  /*6160*/  HADD2.F32 R101, -RZ, R126.H0_H0 ;  /* 0x2000007eff657230 */ /* 0x020fe20000004100 */
        /* <DEDUP_REMOVED lines=8> */
.L_x_47:
[----:B------:R-:W-:Y:S05]  /*61f0*/  BSYNC B1 ;  /* 0x0000000000017941 */ /* 0x000fea0003800000 */
.L_x_46:
[----:B-----5:R-:W-:-:S05]  /*6200*/  HADD2.F32 R99, -RZ, R126.H0_H0 ;  /* 0x2000007eff637230 */ /* 0x020fca0000004100 */
[----:B0-----:R-:W-:Y:S01]  /*6210*/  FMUL R100, R99, R106 ;  /* 0x0000006a63647220 */ /* 0x001fe20000400000 */
[----:B------:R-:W-:-:S03]  /*6220*/  IADD3 R99, P4, R118, R98, RZ ;  /* 0x0000006276637210 */ /* 0x000fc60007f9e0ff */
[----:B------:R-:W-:Y:S02]  /*6230*/  FFMA R100, R103, R104, R100 ;  /* 0x0000006867647223 */ /* 0x000fe40000000064 */
[----:B------:R-:W-:Y:S01]  /*6240*/  IMAD.X R116, R127, 0x1, R117, P4 ;  /* 0x000000017f747824 */ /* 0x000fe200020e0675 */
[C---:B------:R-:W-:Y:S02]  /*6250*/  LEA R98, P4, R99.reuse, R14, 0x1 ;  /* 0x0000000e63627211 */ /* 0x040fe400078808ff */
[----:B------:R-:W-:Y:S02]  /*6260*/  F2FP.F16.F32.PACK_AB R100, RZ, R100 ;  /* 0x00000064ff64723e */ /* 0x000fe400000000ff */
[----:B------:R-:W-:Y:S02]  /*6270*/  LEA.HI.X R99, R99, R15, R116, 0x1, P4 ;  /* 0x0000000f63637211 */ /* 0x000fe400020f0c74 */
[----:B------:R-:W-:-:S05]  /*6280*/  PRMT R101, R100, 0x7610, R101 ;  /* 0x0000761064657816 */ /* 0x000fca0000000065 */
[----:B------:R0:W-:Y:S01]  /*6290*/  @P5 STG.E.U16 desc[UR36][R112.64+0x12], R101 ;  /* 0x0000126570005986 */ /* 0x0001e2000c101524 */
[----:B------:R-:W-:-:S13]  /*62a0*/  ISETP.GT.AND P5, PT, R3, 0x80, P0 ;  /* 0x000000800300780c */ /* 0x000fda00007a4270 */
[----:B------:R1:W2:Y:S01]  /*62b0*/  @P5 LDG.E.LTC128B.U16 R126, desc[UR36][R98.64] ;  /* 0x00000024627e5981 */ /* 0x0002a2000c1e1520 */
[----:B------:R-:W-:Y:S01]  /*62c0*/  IMAD.WIDE.U32 R116, R110, 0x78, R114 ;  /* 0x000000786e747825 */ /* 0x000fe200078e0072 */
[----:B------:R-:W-:Y:S03]  /*62d0*/  BSSY B1, `(.L_x_48) ;  /* 0x0000016000017945 */ /* 0x000fe60003800000 */
[----:B------:R-:W-:Y:S02]  /*62e0*/  IMAD.IADD R119, R125, 0x1, R117 ;  /* 0x000000017d777824 */ /* 0x000fe400078e0275 */
[----:B------:R-:W-:Y:S02]  /*62f0*/  IMAD.MOV.U32 R118, RZ, RZ, R116 ;  /* 0x000000ffff767224 */ /* 0x000fe400078e0074 */
[----:B------:R-:W-:Y:S02]  /*6300*/  IMAD R5, R5, 0xf0, RZ ;  /* 0x000000f005057824 */ /* 0x000fe400078e02ff */
[----:B0-----:R-:W-:-:S03]  /*6310*/  IMAD.WIDE.U32 R100, R20, R110, R118 ;  /* 0x0000006e14647225 */ /* 0x001fc600078e0076 */
[----:B------:R-:W-:-:S04]  /*6320*/  IADD3 R102, P4, R10, R100, RZ ;  /* 0x000000640a667210 */ /* 0x000fc80007f9e0ff */
[----:B------:R-:W-:-:S03]  /*6330*/  IADD3.X R103, R11, R121, R101, P4, !PT ;  /* 0x000000790b677210 */ /* 0x000fc600027fe465 */
[----:B------:R-:W-:-:S04]  /*6340*/  IMAD.WIDE.U32 R102, R105, R108, R102 ;  /* 0x0000006c69667225 */ /* 0x000fc800078e0066 */
[----:B-1----:R-:W-:Y:S01]  /*6350*/  IMAD.IADD R99, R109, 0x1, R103 ;  /* 0x000000016d637824 */ /* 0x002fe200078e0267 */
[----:B------:R-:W-:-:S04]  /*6360*/  LEA R98, P4, R102, R14, 0x1 ;  /* 0x0000000e66627211 */ /* 0x000fc800078808ff */
[----:B------:R-:W-:Y:S02]  /*6370*/  LEA.HI.X R99, R102, R15, R99, 0x1, P4 ;  /* 0x0000000f66637211 */ /* 0x000fe400020f0c63 */
[----:B------:R-:W-:Y:S01]  /*6380*/  ISETP.GT.AND P4, PT, R3, 0x80, P3 ;  /* 0x000000800300780c */ /* 0x000fe20001f84270 */
[----:B--2---:R-:W-:-:S05]  /*6390*/  HADD2.F32 R101, -RZ, R126.H0_H0 ;  /* 0x2000007eff657230 */ /* 0x004fca0000004100 */
[----:B------:R-:W-:-:S04]  /*63a0*/  FMUL R101, R101, R106 ;  /* 0x0000006a65657220 */ /* 0x000fc80000400000 */
[----:B------:R-:W-:Y:S01]  /*63b0*/  FFMA R88, R88, R104, R101 ;  /* 0x0000006858587223 */ /* 0x000fe20000000065 */
[----:B------:R-:W-:-:S04]  /*63c0*/  IMAD.WIDE.U32 R100, R4, 0xf0, R112 ;  /* 0x000000f004647825 */ /* 0x000fc800078e0070 */
[----:B------:R-:W-:Y:S01]  /*63d0*/  F2FP.F16.F32.PACK_AB R88, RZ, R88 ;  /* 0x00000058ff58723e */ /* 0x000fe200000000ff */
[----:B------:R-:W-:Y:S02]  /*63e0*/  IMAD.IADD R103, R101, 0x1, R5 ;  /* 0x0000000165677824 */ /* 0x000fe400078e0205 */
[----:B------:R-:W-:-:S05]  /*63f0*/  @P5 IMAD.MOV.U32 R102, RZ, RZ, R100 ;  /* 0x000000ffff665224 */ /* 0x000fca00078e0064 */
[----:B------:R0:W-:Y:S01]  /*6400*/  @P5 STG.E.U16 desc[UR36][R102.64], R88 ;  /* 0x0000005866005986 */ /* 0x0001e2000c101524 */
[----:B------:R-:W-:Y:S05]  /*6410*/  @!P4 BRA `(.L_x_49) ;  /* 0x000000000004c947 */ /* 0x000fea0003800000 */
[----:B------:R1:W5:Y:S02]  /*6420*/  LDG.E.LTC128B.U16 R126, desc[UR36][R98.64+0x2] ;  /* 0x00000224627e7981 */ /* 0x000364000c1e1520 */
.L_x_49:
[----:B------:R-:W-:Y:S05]  /*6430*/  BSYNC B1 ;  /* 0x0000000000017941 */ /* 0x000fea0003800000 */
.L_x_48:
[----:B-----5:R-:W-:Y:S01]  /*6440*/  HADD2.F32 R21, -RZ, R126.H0_H0 ;  /* 0x2000007eff157230 */ /* 0x020fe20000004100 */
[----:B------:R-:W-:Y:S01]  /*6450*/  IADD3 R116, P5, R114, R116, RZ ;  /* 0x0000007472747210 */ /* 0x000fe20007fbe0ff */
[----:B------:R-:W-:Y:S01]  /*6460*/  @P4 IMAD.MOV.U32 R114, RZ, RZ, R100 ;  /* 0x000000ffff724224 */ /* 0x000fe200078e0064 */
[----:B------:R-:W-:Y:S01]  /*6470*/  ISETP.GT.AND P0, PT, R3, 0x88, P0 ;  /* 0x000000880300780c */ /* 0x000fe20000704270 */
[----:B------:R-:W-:Y:S01]  /*6480*/  BSSY B1, `(.L_x_50) ;  /* 0x000000e000017945 */ /* 0x000fe20003800000 */
[----:B0-----:R-:W-:Y:S01]  /*6490*/  FMUL R88, R21, R106 ;  /* 0x0000006a15587220 */ /* 0x001fe20000400000 */
[----:B------:R-:W-:Y:S02]  /*64a0*/  IMAD.X R117, R119, 0x1, R115, P5 ;  /* 0x0000000177757824 */ /* 0x000fe400028e0673 */
[----:B------:R-:W-:Y:S02]  /*64b0*/  @P4 IMAD.MOV.U32 R115, RZ, RZ, R103 ;  /* 0x000000ffff734224 */ /* 0x000fe400078e0067 */
[----:B------:R-:W-:Y:S01]  /*64c0*/  FFMA R88, R89, R104, R88 ;  /* 0x0000006859587223 */ /* 0x000fe20000000058 */
[----:B------:R-:W-:-:S04]  /*64d0*/  IMAD.WIDE.U32 R110, R20, R110, R116 ;  /* 0x0000006e146e7225 */ /* 0x000fc800078e0074 */
[----:B------:R-:W-:-:S04]  /*64e0*/  F2FP.F16.F32.PACK_AB R88, RZ, R88 ;  /* 0x00000058ff58723e */ /* 0x000fc800000000ff */
[----:B------:R-:W-:Y:S02]  /*64f0*/  PRMT R21, R88, 0x7610, R21 ;  /* 0x0000761058157816 */ /* 0x000fe40000000015 */
[----:B------:R-:W-:-:S03]  /*6500*/  IADD3 R88, P5, R10, R110, RZ ;  /* 0x0000006e0a587210 */ /* 0x000fc60007fbe0ff */
[----:B------:R0:W-:Y:S01]  /*6510*/  @P4 STG.E.U16 desc[UR36][R114.64+0x2], R21 ;  /* 0x0000021572004986 */ /* 0x0001e2000c101524 */
[----:B------:R-:W-:-:S04]  /*6520*/  LEA R20, P4, R122, R14, 0x1 ;  /* 0x0000000e7a147211 */ /* 0x000fc800078808ff */
[----:B0-----:R-:W-:Y:S01]  /*6530*/  LEA.HI.X R21, R122, R15, R123, 0x1, P4 ;  /* 0x0000000f7a157211 */ /* 0x001fe200020f0c7b */
[----:B------:R-:W-:Y:S08]  /*6540*/  @!P0 BRA `(.L_x_51) ;  /* 0x0000000000048947 */ /* 0x000ff00003800000 */
[----:B------:R0:W5:Y:S02]  /*6550*/  LDG.E.LTC128B.U16 R126, desc[UR36][R20.64] ;  /* 0x00000024147e7981 */ /* 0x000164000c1e1520 */
.L_x_51:
[----:B------:R-:W-:Y:S05]  /*6560*/  BSYNC B1 ;  /* 0x0000000000017941 */ /* 0x000fea0003800000 */
.L_x_50:
[----:B0----5:R-:W-:Y:S01]  /*6570*/  HADD2.F32 R21, -RZ, R126.H0_H0 ;  /* 0x2000007eff157230 */ /* 0x021fe20000004100 */
[----:B------:R-:W-:Y:S01]  /*6580*/  IADD3.X R89, R11, R121, R111, P5, !PT ;  /* 0x000000790b597210 */ /* 0x000fe20002ffe46f */
[----:B------:R-:W-:Y:S01]  /*6590*/  BSSY B1, `(.L_x_52) ;  /* 0x000000e000017945 */ /* 0x000fe20003800000 */
[----:B------:R-:W-:Y:S02]  /*65a0*/  IADD3 R10, P4, R7, R100, RZ ;  /* 0x00000064070a7210 */ /* 0x000fe40007f9e0ff */
[----:B------:R-:W-:Y:S01]  /*65b0*/  FMUL R11, R21, R106 ;  /* 0x0000006a150b7220 */ /* 0x000fe20000400000 */
[----:B------:R-:W-:Y:S01]  /*65c0*/  IMAD.WIDE.U32 R20, R105, R108, R88 ;  /* 0x0000006c69147225 */ /* 0x000fe200078e0058 */
[----:B------:R-:W-:-:S03]  /*65d0*/  ISETP.GT.AND P3, PT, R3, 0x88, P3 ;  /* 0x000000880300780c */ /* 0x000fc60001f64270 */
[----:B------:R-:W-:Y:S01]  /*65e0*/  FFMA R11, R90, R104, R11 ;  /* 0x000000685a0b7223 */ /* 0x000fe2000000000b */
[----:B------:R-:W-:Y:S01]  /*65f0*/  IMAD.IADD R109, R109, 0x1, R21 ;  /* 0x000000016d6d7824 */ /* 0x000fe200078e0215 */
[----:B------:R-:W-:-:S03]  /*6600*/  LEA R14, P5, R20, R14, 0x1 ;  /* 0x0000000e140e7211 */ /* 0x000fc600078a08ff */
[----:B------:R-:W-:Y:S01]  /*6610*/  F2FP.F16.F32.PACK_AB R21, RZ, R11 ;  /* 0x0000000bff15723e */ /* 0x000fe200000000ff */
[----:B------:R-:W-:Y:S01]  /*6620*/  IMAD.X R11, R103, 0x1, R107, P4 ;  /* 0x00000001670b7824 */ /* 0x000fe200020e066b */
[----:B------:R-:W-:-:S04]  /*6630*/  LEA.HI.X R15, R20, R15, R109, 0x1, P5 ;  /* 0x0000000f140f7211 */ /* 0x000fc800028f0c6d */
[----:B------:R0:W-:Y:S01]  /*6640*/  @P0 STG.E.U16 desc[UR36][R10.64], R21 ;  /* 0x000000150a000986 */ /* 0x0001e2000c101524 */
[----:B------:R-:W-:Y:S05]  /*6650*/  @!P3 BRA `(.L_x_53) ;  /* 0x000000000004b947 */ /* 0x000fea0003800000 */
[----:B------:R2:W5:Y:S02]  /*6660*/  LDG.E.LTC128B.U16 R126, desc[UR36][R14.64+0x2] ;  /* 0x000002240e7e7981 */ /* 0x000564000c1e1520 */
.L_x_53:
[----:B------:R-:W-:Y:S05]  /*6670*/  BSYNC B1 ;  /* 0x0000000000017941 */ /* 0x000fea0003800000 */
.L_x_52:
        /* <DEDUP_REMOVED lines=9> */
.L_x_55:
[----:B------:R-:W-:Y:S05]  /*6710*/  BSYNC B1 ;  /* 0x0000000000017941 */ /* 0x000fea0003800000 */
.L_x_54:
[----:B-----5:R-:W-:Y:S01]  /*6720*/  HADD2.F32 R21, -RZ, R126.H0_H0 ;  /* 0x2000007eff157230 */ /* 0x020fe20000004100 */
[----:B------:R-:W-:Y:S01]  /*6730*/  ISETP.GT.AND P3, PT, R3, 0x80, P2 ;  /* 0x000000800300780c */ /* 0x000fe20001764270 */
[----:B0-----:R-:W-:Y:S01]  /*6740*/  @P0 IMAD.MOV.U32 R20, RZ, RZ, R100 ;  /* 0x000000ffff140224 */ /* 0x001fe200078e0064 */
[----:B------:R-:W-:Y:S02]  /*6750*/  BSSY B1, `(.L_x_56) ;  /* 0x0000009000017945 */ /* 0x000fe40003800000 */
[----:B------:R-:W-:-:S04]  /*6760*/  FMUL R21, R21, R106 ;  /* 0x0000006a15157220 */ /* 0x000fc80000400000 */
[----:B------:R-:W-:-:S05]  /*6770*/  FFMA R21, R92, R104, R21 ;  /* 0x000000685c157223 */ /* 0x000fca0000000015 */
[----:B------:R-:W-:-:S04]  /*6780*/  F2FP.F16.F32.PACK_AB R21, RZ, R21 ;  /* 0x00000015ff15723e */ /* 0x000fc800000000ff */
[----:B------:R-:W-:Y:S01]  /*6790*/  PRMT R88, R21, 0x7610, R88 ;  /* 0x0000761015587816 */ /* 0x000fe20000000058 */
[----:B------:R-:W-:-:S05]  /*67a0*/  @P0 IMAD.MOV.U32 R21, RZ, RZ, R103 ;  /* 0x000000ffff150224 */ /* 0x000fca00078e0067 */
[----:B------:R0:W-:Y:S01]  /*67b0*/  @P0 STG.E.U16 desc[UR36][R20.64+0x10], R88 ;  /* 0x0000105814000986 */ /* 0x0001e2000c101524 */
[----:B------:R-:W-:Y:S05]  /*67c0*/  @!P3 BRA `(.L_x_57) ;  /* 0x000000000004b947 */ /* 0x000fea0003800000 */
[----:B------:R0:W5:Y:S02]  /*67d0*/  LDG.E.LTC128B.U16 R126, desc[UR36][R98.64+0x12] ;  /* 0x00001224627e7981 */ /* 0x000164000c1e1520 */
.L_x_57:
[----:B------:R-:W-:Y:S05]  /*67e0*/  BSYNC B1 ;  /* 0x0000000000017941 */ /* 0x000fea0003800000 */
.L_x_56:
[----:B0----5:R-:W-:Y:S01]  /*67f0*/  HADD2.F32 R21, -RZ, R126.H0_H0 ;  /* 0x2000007eff157230 */ /* 0x021fe20000004100 */
[----:B------:R-:W-:Y:S01]  /*6800*/  ISETP.GT.AND P1, PT, R3, 0x88, P1 ;  /* 0x000000880300780c */ /* 0x000fe20000f24270 */
[----:B------:R-:W-:Y:S01]  /*6810*/  @P3 IMAD.MOV.U32 R101, RZ, RZ, R103 ;  /* 0x000000ffff653224 */ /* 0x000fe200078e0067 */
[----:B------:R-:W-:Y:S02]  /*6820*/  BSSY B1, `(.L_x_58) ;  /* 0x0000007000017945 */ /* 0x000fe40003800000 */
[----:B------:R-:W-:-:S04]  /*6830*/  FMUL R20, R21, R106 ;  /* 0x0000006a15147220 */ /* 0x000fc80000400000 */
[----:B------:R-:W-:-:S05]  /*6840*/  FFMA R20, R93, R104, R20 ;  /* 0x000000685d147223 */ /* 0x000fca0000000014 */
[----:B------:R-:W-:-:S05]  /*6850*/  F2FP.F16.F32.PACK_AB R20, RZ, R20 ;  /* 0x00000014ff14723e */ /* 0x000fca00000000ff */
[----:B------:R0:W-:Y:S01]  /*6860*/  @P3 STG.E.U16 desc[UR36][R100.64+0x12], R20 ;  /* 0x0000121464003986 */ /* 0x0001e2000c101524 */
[----:B------:R-:W-:Y:S05]  /*6870*/  @!P1 BRA `(.L_x_59) ;  /* 0x0000000000049947 */ /* 0x000fea0003800000 */
[----:B------:R0:W5:Y:S02]  /*6880*/  LDG.E.LTC128B.U16 R126, desc[UR36][R14.64+0x10] ;  /* 0x000010240e7e7981 */ /* 0x000164000c1e1520 */
.L_x_59:
[----:B------:R-:W-:Y:S05]  /*6890*/  BSYNC B1 ;  /* 0x0000000000017941 */ /* 0x000fea0003800000 */
.L_x_58:
        /* <DEDUP_REMOVED lines=9> */
.L_x_61:
[----:B------:R-:W-:Y:S05]  /*6930*/  BSYNC B1 ;  /* 0x0000000000017941 */ /* 0x000fea0003800000 */
.L_x_60:
[----:B0----5:R-:W-:Y:S01]  /*6940*/  HADD2.F32 R21, -RZ, R126.H0_H0 ;  /* 0x2000007eff157230 */ /* 0x021fe20000004100 */
[----:B------:R-:W-:Y:S01]  /*6950*/  ISETP.GT.AND P3, PT, R6, 0x10, PT ;  /* 0x000000100600780c */ /* 0x000fe20003f64270 */
[----:B------:R-:W-:Y:S03]  /*6960*/  BSSY B1, `(.L_x_62) ;  /* 0x0000008000017945 */ /* 0x000fe60003800000 */
[----:B------:R-:W-:Y:S01]  /*6970*/  FMUL R20, R21, R106 ;  /* 0x0000006a15147220 */ /* 0x000fe20000400000 */
[----:B------:R-:W-:-:S03]  /*6980*/  ISETP.GT.AND P0, PT, R3, RZ, P3 ;  /* 0x000000ff0300720c */ /* 0x000fc60001f04270 */
[----:B------:R-:W-:-:S05]  /*6990*/  FFMA R20, R95, R104, R20 ;  /* 0x000000685f147223 */ /* 0x000fca0000000014 */
[----:B------:R-:W-:-:S05]  /*69a0*/  F2FP.F16.F32.PACK_AB R20, RZ, R20 ;  /* 0x00000014ff14723e */ /* 0x000fca00000000ff */
[----:B------:R0:W-:Y:S01]  /*69b0*/  @P2 STG.E.U16 desc[UR36][R10.64+0x12], R20 ;  /* 0x000012140a002986 */ /* 0x0001e2000c101524 */
[----:B------:R-:W-:Y:S05]  /*69c0*/  @!P0 BRA `(.L_x_63) ;  /* 0x0000000000048947 */ /* 0x000fea0003800000 */
[----:B------:R0:W5:Y:S02]  /*69d0*/  LDG.E.LTC128B.U16 R126, desc[UR36][R12.64+0x20] ;  /* 0x000020240c7e7981 */ /* 0x000164000c1e1520 */
.L_x_63:
[----:B------:R-:W-:Y:S05]  /*69e0*/  BSYNC B1 ;  /* 0x0000000000017941 */ /* 0x000fea0003800000 */
.L_x_62:
        /* <DEDUP_REMOVED lines=10> */
.L_x_65:
[----:B------:R-:W-:Y:S05]  /*6a90*/  BSYNC B1 ;  /* 0x0000000000017941 */ /* 0x000fea0003800000 */
.L_x_64:
        /* <DEDUP_REMOVED lines=9> */
.L_x_67:
[----:B------:R-:W-:Y:S05]  /*6b30*/  BSYNC B1 ;  /* 0x0000000000017941 */ /* 0x000fea0003800000 */
.L_x_66:
        /* <DEDUP_REMOVED lines=9> */
.L_x_69:
[----:B------:R-:W-:Y:S05]  /*6bd0*/  BSYNC B1 ;  /* 0x0000000000017941 */ /* 0x000fea0003800000 */
.L_x_68:
        /* <DEDUP_REMOVED lines=10> */
.L_x_71:
[----:B------:R-:W-:Y:S05]  /*6c80*/  BSYNC B1 ;  /* 0x0000000000017941 */ /* 0x000fea0003800000 */
.L_x_70:
[----:B-----5:R-:W-:Y:S01]  /*6c90*/  HADD2.F32 R11, -RZ, R126.H0_H0 ;  /* 0x2000007eff0b7230 */ /* 0x020fe20000004100 */
        /* <DEDUP_REMOVED lines=9> */
.L_x_73:
[----:B------:R-:W-:Y:S05]  /*6d30*/  BSYNC B1 ;  /* 0x0000000000017941 */ /* 0x000fea0003800000 */
.L_x_72:
        /* <DEDUP_REMOVED lines=9> */
.L_x_75:
[----:B------:R-:W-:Y:S05]  /*6dd0*/  BSYNC B1 ;  /* 0x0000000000017941 */ /* 0x000fea0003800000 */
.L_x_74:
        /* <DEDUP_REMOVED lines=9> */
.L_x_77:
[----:B------:R-:W-:Y:S05]  /*6e70*/  BSYNC B1 ;  /* 0x0000000000017941 */ /* 0x000fea0003800000 */
.L_x_76:
        /* <DEDUP_REMOVED lines=9> */
.L_x_79:
[----:B------:R-:W-:Y:S05]  /*6f10*/  BSYNC B1 ;  /* 0x0000000000017941 */ /* 0x000fea0003800000 */
.L_x_78:
[----:B-----5:R-:W-:Y:S01]  /*6f20*/  HADD2.F32 R11, -RZ, R126.H0_H0 ;  /* 0x2000007eff0b7230 */ /* 0x020fe20000004100 */
[----:B------:R-:W-:Y:S01]  /*6f30*/  ISETP.GT.AND P4, PT, R3, 0x80, P2 ;  /* 0x000000800300780c */ /* 0x000fe20001784270 */
[----:B------:R-:W-:Y:S03]  /*6f40*/  BSSY B1, `(.L_x_80) ;  /* 0x000000a000017945 */ /* 0x000fe60003800000 */
[----:B------:R-:W-:-:S04]  /*6f50*/  FMUL R11, R11, R106 ;  /* 0x0000006a0b0b7220 */ /* 0x000fc80000400000 */
[----:B------:R-:W-:Y:S01]  /*6f60*/  FFMA R72, R72, R104, R11 ;  /* 0x0000006848487223 */ /* 0x000fe2000000000b */
[----:B0-----:R-:W-:-:S04]  /*6f70*/  IMAD.WIDE.U32 R10, R4, 0xf0, R112 ;  /* 0x000000f0040a7825 */ /* 0x001fc800078e0070 */
[----:B------:R-:W-:Y:S01]  /*6f80*/  F2FP.F16.F32.PACK_AB R72, RZ, R72 ;  /* 0x00000048ff48723e */ /* 0x000fe200000000ff */
[----:B------:R-:W-:Y:S02]  /*6f90*/  IMAD.IADD R5, R5, 0x1, R11 ;  /* 0x0000000105057824 */ /* 0x000fe400078e020b */
[----:B------:R-:W-:-:S05]  /*6fa0*/  IMAD.MOV.U32 R4, RZ, RZ, R10 ;  /* 0x000000ffff047224 */ /* 0x000fca00078e000a */
[----:B------:R0:W-:Y:S01]  /*6fb0*/  @P5 STG.E.U16 desc[UR36][R4.64+0x20], R72 ;  /* 0x0000204804005986 */ /* 0x0001e2000c101524 */
[----:B------:R-:W-:Y:S05]  /*6fc0*/  @!P4 BRA `(.L_x_81) ;  /* 0x000000000004c947 */ /* 0x000fea0003800000 */
[----:B------:R0:W5:Y:S02]  /*6fd0*/  LDG.E.LTC128B.U16 R126, desc[UR36][R98.64+0x22] ;  /* 0x00002224627e7981 */ /* 0x000164000c1e1520 */
.L_x_81:
[----:B------:R-:W-:Y:S05]  /*6fe0*/  BSYNC B1 ;  /* 0x0000000000017941 */ /* 0x000fea0003800000 */
.L_x_80:
        /* <DEDUP_REMOVED lines=9> */
.L_x_83:
[----:B------:R-:W-:Y:S05]  /*7080*/  BSYNC B1 ;  /* 0x0000000000017941 */ /* 0x000fea0003800000 */
.L_x_82:
[----:B-----5:R-:W-:Y:S01]  /*7090*/  HADD2.F32 R11, -RZ, R126.H0_H0 ;  /* 0x2000007eff0b7230 */ /* 0x020fe20000004100 */
[----:B------:R-:W-:Y:S01]  /*70a0*/  IADD3 R10, P4, R7, R10, RZ ;  /* 0x0000000a070a7210 */ /* 0x000fe20007f9e0ff */
[----:B------:R-:W-:Y:S01]  /*70b0*/  BSSY B1, `(.L_x_84) ;  /* 0x0000009000017945 */ /* 0x000fe20003800000 */
[----:B------:R-:W-:Y:S02]  /*70c0*/  ISETP.GT.AND P2, PT, R3, 0x88, P2 ;  /* 0x000000880300780c */ /* 0x000fe40001744270 */
[----:B------:R-:W-:-:S04]  /*70d0*/  FMUL R11, R11, R106 ;  /* 0x0000006a0b0b7220 */ /* 0x000fc80000400000 */
[----:B------:R-:W-:-:S05]  /*70e0*/  FFMA R11, R74, R104, R11 ;  /* 0x000000684a0b7223 */ /* 0x000fca000000000b */
[----:B------:R-:W-:Y:S01]  /*70f0*/  F2FP.F16.F32.PACK_AB R7, RZ, R11 ;  /* 0x0000000bff07723e */ /* 0x000fe200000000ff */
[----:B------:R-:W-:-:S05]  /*7100*/  IMAD.X R11, R107, 0x1, R5, P4 ;  /* 0x000000016b0b7824 */ /* 0x000fca00020e0605 */
[----:B------:R0:W-:Y:S01]  /*7110*/  @P3 STG.E.U16 desc[UR36][R10.64+0x20], R7 ;  /* 0x000020070a003986 */ /* 0x0001e2000c101524 */
[----:B------:R-:W-:Y:S05]  /*7120*/  @!P2 BRA `(.L_x_85) ;  /* 0x000000000004a947 */ /* 0x000fea0003800000 */
[----:B------:R0:W5:Y:S02]  /*7130*/  LDG.E.LTC128B.U16 R126, desc[UR36][R14.64+0x22] ;  /* 0x000022240e7e7981 */ /* 0x000164000c1e1520 */
.L_x_85:
[----:B------:R-:W-:Y:S05]  /*7140*/  BSYNC B1 ;  /* 0x0000000000017941 */ /* 0x000fea0003800000 */
.L_x_84:
        /* <DEDUP_REMOVED lines=9> */
.L_x_87:
[----:B------:R-:W-:Y:S05]  /*71e0*/  BSYNC B1 ;  /* 0x0000000000017941 */ /* 0x000fea0003800000 */
.L_x_86:
        /* <DEDUP_REMOVED lines=9> */
.L_x_89:
[----:B------:R-:W-:Y:S05]  /*7280*/  BSYNC B1 ;  /* 0x0000000000017941 */ /* 0x000fea0003800000 */
.L_x_88:
        /* <DEDUP_REMOVED lines=9> */
.L_x_91:
[----:B------:R-:W-:Y:S05]  /*7320*/  BSYNC B1 ;  /* 0x0000000000017941 */ /* 0x000fea0003800000 */
.L_x_90:
        /* <DEDUP_REMOVED lines=9> */
.L_x_93:
[----:B------:R-:W-:Y:S05]  /*73c0*/  BSYNC B1 ;  /* 0x0000000000017941 */ /* 0x000fea0003800000 */
.L_x_92:
        /* <DEDUP_REMOVED lines=10> */
.L_x_95:
[----:B------:R-:W-:Y:S05]  /*7470*/  BSYNC B1 ;  /* 0x0000000000017941 */ /* 0x000fea0003800000 */
.L_x_94:
        /* <DEDUP_REMOVED lines=10> */
.L_x_97:
[----:B------:R-:W-:Y:S05]  /*7520*/  BSYNC B1 ;  /* 0x0000000000017941 */ /* 0x000fea0003800000 */
.L_x_96:
        /* <DEDUP_REMOVED lines=9> */
.L_x_99:
[----:B------:R-:W-:Y:S05]  /*75c0*/  BSYNC B1 ;  /* 0x0000000000017941 */ /* 0x000fea0003800000 */
.L_x_98:
        /* <DEDUP_REMOVED lines=9> */
.L_x_101:
[----:B------:R-:W-:Y:S05]  /*7660*/  BSYNC B1 ;  /* 0x0000000000017941 */ /* 0x000fea0003800000 */
.L_x_100:
        /* <DEDUP_REMOVED lines=10> */
.L_x_103:
[----:B------:R-:W-:Y:S05]  /*7710*/  BSYNC B1 ;  /* 0x0000000000017941 */ /* 0x000fea0003800000 */
.L_x_102:
        /* <DEDUP_REMOVED lines=10> */
.L_x_105:
[----:B------:R-:W-:Y:S05]  /*77c0*/  BSYNC B1 ;  /* 0x0000000000017941 */ /* 0x000fea0003800000 */
.L_x_104:
        /* <DEDUP_REMOVED lines=9> */
.L_x_107:
[----:B------:R-:W-:Y:S05]  /*7860*/  BSYNC B1 ;  /* 0x0000000000017941 */ /* 0x000fea0003800000 */
.L_x_106:
        /* <DEDUP_REMOVED lines=9> */
.L_x_109:
[----:B------:R-:W-:Y:S05]  /*7900*/  BSYNC B1 ;  /* 0x0000000000017941 */ /* 0x000fea0003800000 */
.L_x_108:
        /* <DEDUP_REMOVED lines=9> */
.L_x_111:
[----:B------:R-:W-:Y:S05]  /*79a0*/  BSYNC B1 ;  /* 0x0000000000017941 */ /* 0x000fea0003800000 */
.L_x_110:
        /* <DEDUP_REMOVED lines=9> */
.L_x_113:
[----:B------:R-:W-:Y:S05]  /*7a40*/  BSYNC B1 ;  /* 0x0000000000017941 */ /* 0x000fea0003800000 */
.L_x_112:
        /* <DEDUP_REMOVED lines=9> */
.L_x_115:
[----:B------:R-:W-:Y:S05]  /*7ae0*/  BSYNC B1 ;  /* 0x0000000000017941 */ /* 0x000fea0003800000 */
.L_x_114:
        /* <DEDUP_REMOVED lines=9> */
.L_x_117:
[----:B------:R-:W-:Y:S05]  /*7b80*/  BSYNC B1 ;  /* 0x0000000000017941 */ /* 0x000fea0003800000 */
.L_x_116:
        /* <DEDUP_REMOVED lines=9> */
.L_x_119:
[----:B------:R-:W-:Y:S05]  /*7c20*/  BSYNC B1 ;  /* 0x0000000000017941 */ /* 0x000fea0003800000 */
.L_x_118:
        /* <DEDUP_REMOVED lines=9> */
.L_x_121:
[----:B------:R-:W-:Y:S05]  /*7cc0*/  BSYNC B1 ;  /* 0x0000000000017941 */ /* 0x000fea0003800000 */
.L_x_120:
        /* <DEDUP_REMOVED lines=9> */
.L_x_123:
[----:B------:R-:W-:Y:S05]  /*7d60*/  BSYNC B1 ;  /* 0x0000000000017941 */ /* 0x000fea0003800000 */
.L_x_122:
        /* <DEDUP_REMOVED lines=9> */
.L_x_125:
[----:B------:R-:W-:Y:S05]  /*7e00*/  BSYNC B1 ;  /* 0x0000000000017941 */ /* 0x000fea0003800000 */
.L_x_124:
        /* <DEDUP_REMOVED lines=10> */
.L_x_127:
[----:B------:R-:W-:Y:S05]  /*7eb0*/  BSYNC B1 ;  /* 0x0000000000017941 */ /* 0x000fea0003800000 */
.L_x_126:
        /* <DEDUP_REMOVED lines=10> */
.L_x_129:
[----:B------:R-:W-:Y:S05]  /*7f60*/  BSYNC B1 ;  /* 0x0000000000017941 */ /* 0x000fea0003800000 */
.L_x_128:
        /* <DEDUP_REMOVED lines=9> */
.L_x_131:
[----:B------:R-:W-:Y:S05]  /*8000*/  BSYNC B1 ;  /* 0x0000000000017941 */ /* 0x000fea0003800000 */
.L_x_130:
        /* <DEDUP_REMOVED lines=9> */
.L_x_133:
[----:B------:R-:W-:Y:S05]  /*80a0*/  BSYNC B1 ;  /* 0x0000000000017941 */ /* 0x000fea0003800000 */
.L_x_132:
        /* <DEDUP_REMOVED lines=10> */
.L_x_135:
[----:B------:R-:W-:Y:S05]  /*8150*/  BSYNC B1 ;  /* 0x0000000000017941 */ /* 0x000fea0003800000 */
.L_x_134:
        /* <DEDUP_REMOVED lines=10> */
.L_x_137:
[----:B------:R-:W-:Y:S05]  /*8200*/  BSYNC B1 ;  /* 0x0000000000017941 */ /* 0x000fea0003800000 */
.L_x_136:
        /* <DEDUP_REMOVED lines=9> */
.L_x_139:
[----:B------:R-:W-:Y:S05]  /*82a0*/  BSYNC B1 ;  /* 0x0000000000017941 */ /* 0x000fea0003800000 */
.L_x_138:
        /* <DEDUP_REMOVED lines=9> */
.L_x_141:
[----:B------:R-:W-:Y:S05]  /*8340*/  BSYNC B1 ;  /* 0x0000000000017941 */ /* 0x000fea0003800000 */
.L_x_140:
        /* <DEDUP_REMOVED lines=9> */
.L_x_143:
[----:B------:R-:W-:Y:S05]  /*83e0*/  BSYNC B1 ;  /* 0x0000000000017941 */ /* 0x000fea0003800000 */
.L_x_142:
        /* <DEDUP_REMOVED lines=9> */
.L_x_145:
[----:B------:R-:W-:Y:S05]  /*8480*/  BSYNC B1 ;  /* 0x0000000000017941 */ /* 0x000fea0003800000 */
.L_x_144:
        /* <DEDUP_REMOVED lines=9> */
.L_x_147:
[----:B------:R-:W-:Y:S05]  /*8520*/  BSYNC B1 ;  /* 0x0000000000017941 */ /* 0x000fea0003800000 */
.L_x_146:
        /* <DEDUP_REMOVED lines=9> */
.L_x_149:
[----:B------:R-:W-:Y:S05]  /*85c0*/  BSYNC B1 ;  /* 0x0000000000017941 */ /* 0x000fea0003800000 */
.L_x_148:
        /* <DEDUP_REMOVED lines=9> */
.L_x_151:
[----:B------:R-:W-:Y:S05]  /*8660*/  BSYNC B1 ;  /* 0x0000000000017941 */ /* 0x000fea0003800000 */
.L_x_150:
        /* <DEDUP_REMOVED lines=9> */
.L_x_153:
[----:B------:R-:W-:Y:S05]  /*8700*/  BSYNC B1 ;  /* 0x0000000000017941 */ /* 0x000fea0003800000 */
.L_x_152:
        /* <DEDUP_REMOVED lines=9> */
.L_x_155:
[----:B------:R-:W-:Y:S05]  /*87a0*/  BSYNC B1 ;  /* 0x0000000000017941 */ /* 0x000fea0003800000 */
.L_x_154:
        /* <DEDUP_REMOVED lines=9> */
.L_x_157:
[----:B------:R-:W-:Y:S05]  /*8840*/  BSYNC B1 ;  /* 0x0000000000017941 */ /* 0x000fea0003800000 */
.L_x_156:
        /* <DEDUP_REMOVED lines=10> */
.L_x_159:
[----:B------:R-:W-:Y:S05]  /*88f0*/  BSYNC B1 ;  /* 0x0000000000017941 */ /* 0x000fea0003800000 */
.L_x_158:
        /* <DEDUP_REMOVED lines=10> */
.L_x_161:
[----:B------:R-:W-:Y:S05]  /*89a0*/  BSYNC B1 ;  /* 0x0000000000017941 */ /* 0x000fea0003800000 */
.L_x_160:
        /* <DEDUP_REMOVED lines=9> */
.L_x_163:
[----:B------:R-:W-:Y:S05]  /*8a40*/  BSYNC B1 ;  /* 0x0000000000017941 */ /* 0x000fea0003800000 */
.L_x_162:
        /* <DEDUP_REMOVED lines=9> */
.L_x_165:
[----:B------:R-:W-:Y:S05]  /*8ae0*/  BSYNC B1 ;  /* 0x0000000000017941 */ /* 0x000fea0003800000 */
.L_x_164:
        /* <DEDUP_REMOVED lines=10> */
.L_x_167:
[----:B------:R-:W-:Y:S05]  /*8b90*/  BSYNC B1 ;  /* 0x0000000000017941 */ /* 0x000fea0003800000 */
.L_x_166:
        /* <DEDUP_REMOVED lines=10> */
.L_x_169:
[----:B------:R-:W-:Y:S05]  /*8c40*/  BSYNC B1 ;  /* 0x0000000000017941 */ /* 0x000fea0003800000 */
.L_x_168:
        /* <DEDUP_REMOVED lines=9> */
.L_x_171:
[----:B------:R-:W-:Y:S05]  /*8ce0*/  BSYNC B1 ;  /* 0x0000000000017941 */ /* 0x000fea0003800000 */
.L_x_170:
        /* <DEDUP_REMOVED lines=9> */
.L_x_173:
[----:B------:R-:W-:Y:S05]  /*8d80*/  BSYNC B1 ;  /* 0x0000000000017941 */ /* 0x000fea0003800000 */
.L_x_172:
        /* <DEDUP_REMOVED lines=9> */
.L_x_175:
[----:B------:R-:W-:Y:S05]  /*8e20*/  BSYNC B1 ;  /* 0x0000000000017941 */ /* 0x000fea0003800000 */
.L_x_174:
        /* <DEDUP_REMOVED lines=9> */
.L_x_177:
[----:B------:R-:W-:Y:S05]  /*8ec0*/  BSYNC B1 ;  /* 0x0000000000017941 */ /* 0x000fea0003800000 */
.L_x_176:
        /* <DEDUP_REMOVED lines=9> */
.L_x_179:
[----:B------:R-:W-:Y:S05]  /*8f60*/  BSYNC B1 ;  /* 0x0000000000017941 */ /* 0x000fea0003800000 */
.L_x_178:
        /* <DEDUP_REMOVED lines=9> */
.L_x_181:
[----:B------:R-:W-:Y:S05]  /*9000*/  BSYNC B1 ;  /* 0x0000000000017941 */ /* 0x000fea0003800000 */
.L_x_180:
        /* <DEDUP_REMOVED lines=9> */
.L_x_183:
[----:B------:R-:W-:Y:S05]  /*90a0*/  BSYNC B1 ;  /* 0x0000000000017941 */ /* 0x000fea0003800000 */
.L_x_182:
        /* <DEDUP_REMOVED lines=9> */
.L_x_185:
[----:B------:R-:W-:Y:S05]  /*9140*/  BSYNC B1 ;  /* 0x0000000000017941 */ /* 0x000fea0003800000 */
.L_x_184:
        /* <DEDUP_REMOVED lines=9> */
.L_x_187:
[----:B------:R-:W-:Y:S05]  /*91e0*/  BSYNC B1 ;  /* 0x0000000000017941 */ /* 0x000fea0003800000 */
.L_x_186:
        /* <DEDUP_REMOVED lines=9> */
.L_x_189:
[----:B------:R-:W-:Y:S05]  /*9280*/  BSYNC B1 ;  /* 0x0000000000017941 */ /* 0x000fea0003800000 */
.L_x_188:
[----:B------:R-:W-:Y:S05]  /*9290*/  @!P0 BRA `(.L_x_190) ;  /* 0x0000001400c08947 */ /* 0x000fea0003800000 */
[----:B-----5:R-:W-:-:S05]  /*92a0*/  HADD2.F32 R3, -RZ, R126.H0_H0 ;  /* 0x2000007eff037230 */ /* 0x020fca0000004100 */
[----:B------:R-:W-:-:S04]  /*92b0*/  FMUL R4, R3, R106 ;  /* 0x0000006a03047220 */ /* 0x000fc80000400000 */
[----:B------:R-:W-:-:S05]  /*92c0*/  FFMA R4, R31, R104, R4 ;  /* 0x000000681f047223 */ /* 0x000fca0000000004 */
[----:B------:R-:W-:-:S05]  /*92d0*/  F2FP.F16.F32.PACK_AB R4, RZ, R4 ;  /* 0x00000004ff04723e */ /* 0x000fca00000000ff */
[----:B------:R0:W-:Y:S01]  /*92e0*/  STG.E.U16 desc[UR36][R10.64+0x92], R4 ;  /* 0x000092040a007986 */ /* 0x0001e2000c101524 */
[----:B------:R-:W-:Y:S05]  /*92f0*/  BRA `(.L_x_190) ;  /* 0x0000001400a87947 */ /* 0x000fea0003800000 */
.L_x_35:
[----:B------:R-:W-:Y:S01]  /*9300*/  ULDC.64 UR4, c[0x0][0x5c0] ;  /* 0x0001700000047ab9 */ /* 0x000fe20000000a00 */
[-C--:B------:R-:W-:Y:S01]  /*9310*/  FMUL R96, R96, R104.reuse ;  /* 0x0000006860607220 */ /* 0x080fe20000400000 */
[----:B------:R-:W-:Y:S01]  /*9320*/  LEA R8, P2, R114, UR4, 0x1 ;  /* 0x0000000472087c11 */ /* 0x000fe2000f8408ff */
[----:B------:R-:W-:Y:S01]  /*9330*/  IMAD.SHL.U32 R105, R4, 0x10, RZ ;  /* 0x0000001004697824 */ /* 0x000fe200078e00ff */
[----:B------:R-:W-:Y:S01]  /*9340*/  ISETP.GT.AND P3, PT, R6, 0x1, PT ;  /* 0x000000010600780c */ /* 0x000fe20003f64270 */
[----:B------:R-:W-:Y:S01]  /*9350*/  FMUL R97, R97, R104 ;  /* 0x0000006861617220 */ /* 0x000fe20000400000 */
[----:B------:R-:W-:Y:S01]  /*9360*/  F2FP.F16.F32.PACK_AB R96, RZ, R96 ;  /* 0x00000060ff60723e */ /* 0x000fe200000000ff */
[-C--:B------:R-:W-:Y:S01]  /*9370*/  FMUL R99, R99, R104.reuse ;  /* 0x0000006863637220 */ /* 0x080fe20000400000 */
[----:B------:R-:W-:Y:S01]  /*9380*/  LEA.HI.X R9, R114, UR5, R107, 0x1, P2 ;  /* 0x0000000572097c11 */ /* 0x000fe200090f0c6b */
[-C--:B------:R-:W-:Y:S01]  /*9390*/  FMUL R98, R98, R104.reuse ;  /* 0x0000006862627220 */ /* 0x080fe20000400000 */
[----:B------:R-:W-:Y:S01]  /*93a0*/  ISETP.GT.AND P2, PT, R3, RZ, P3 ;  /* 0x000000ff0300720c */ /* 0x000fe20001f44270 */
[-C--:B------:R-:W-:Y:S01]  /*93b0*/  FMUL R101, R101, R104.reuse ;  /* 0x0000006865657220 */ /* 0x080fe20000400000 */
[----:B------:R-:W-:Y:S01]  /*93c0*/  SHF.L.U64.HI R7, R4, 0x4, R5 ;  /* 0x0000000404077819 */ /* 0x000fe20000010205 */
[----:B------:R-:W-:Y:S01]  /*93d0*/  @P1 STG.E.U16 desc[UR36][R8.64], R96 ;  /* 0x0000006008001986 */ /* 0x000fe2000c101524 */
[----:B------:R-:W-:Y:S01]  /*93e0*/  ISETP.GT.AND P1, PT, R3, 0x8, P3 ;  /* 0x000000080300780c */ /* 0x000fe20001f24270 */
[----:B------:R-:W-:Y:S01]  /*93f0*/  FMUL R100, R100, R104 ;  /* 0x0000006864647220 */ /* 0x000fe20000400000 */
[----:B------:R-:W-:Y:S01]  /*9400*/  IADD3 R10, P4, R105, R8, RZ ;  /* 0x00000008690a7210 */ /* 0x000fe20007f9e0ff */
[-C--:B------:R-:W-:Y:S01]  /*9410*/  FMUL R103, R103, R104.reuse ;  /* 0x0000006867677220 */ /* 0x080fe20000400000 */
[----:B------:R-:W-:Y:S01]  /*9420*/  F2FP.F16.F32.PACK_AB R97, RZ, R97 ;  /* 0x00000061ff61723e */ /* 0x000fe200000000ff */
[----:B------:R-:W-:Y:S01]  /*9430*/  FMUL R102, R102, R104 ;  /* 0x0000006866667220 */ /* 0x000fe20000400000 */
[----:B------:R-:W-:Y:S01]  /*9440*/  F2FP.F16.F32.PACK_AB R99, RZ, R99 ;  /* 0x00000063ff63723e */ /* 0x000fe200000000ff */
[----:B------:R-:W-:Y:S01]  /*9450*/  IMAD.X R11, R7, 0x1, R9, P4 ;  /* 0x00000001070b7824 */ /* 0x000fe200020e0609 */
[----:B------:R-:W-:Y:S01]  /*9460*/  ISETP.GT.AND P5, PT, R3, 0x8, P0 ;  /* 0x000000080300780c */ /* 0x000fe200007a4270 */
[----:B------:R0:W-:Y:S01]  /*9470*/  @P2 STG.E.U16 desc[UR36][R8.64+0x2], R97 ;  /* 0x0000026108002986 */ /* 0x0001e2000c101524 */
[----:B------:R-:W-:Y:S01]  /*9480*/  F2FP.F16.F32.PACK_AB R98, RZ, R98 ;  /* 0x00000062ff62723e */ /* 0x000fe200000000ff */
[----:B------:R-:W-:Y:S01]  /*9490*/  FMUL R88, R88, R104 ;  /* 0x0000006858587220 */ /* 0x000fe20000400000 */
[C---:B------:R-:W-:Y:S01]  /*94a0*/  ISETP.GT.AND P2, PT, R6.reuse, 0x8, PT ;  /* 0x000000080600780c */ /* 0x040fe20003f44270 */
[----:B------:R-:W-:Y:S01]  /*94b0*/  @P1 STG.E.U16 desc[UR36][R10.64+0x2], R99 ;  /* 0x000002630a001986 */ /* 0x000fe2000c101524 */
[----:B------:R-:W-:Y:S01]  /*94c0*/  ISETP.GT.AND P1, PT, R6, 0x9, PT ;  /* 0x000000090600780c */ /* 0x000fe20003f24270 */
[----:B------:R-:W-:Y:S01]  /*94d0*/  IMAD.WIDE.U32 R12, R4, 0xf0, R10 ;  /* 0x000000f0040c7825 */ /* 0x000fe200078e000a */
[----:B------:R-:W-:-:S03]  /*94e0*/  F2FP.F16.F32.PACK_AB R101, RZ, R101 ;  /* 0x00000065ff65723e */ /* 0x000fc600000000ff */
[-C--:B------:R-:W-:Y:S01]  /*94f0*/  FMUL R89, R89, R104.reuse ;  /* 0x0000006859597220 */ /* 0x080fe20000400000 */
[C---:B------:R-:W-:Y:S01]  /*9500*/  ISETP.GT.AND P4, PT, R3.reuse, RZ, P1 ;  /* 0x000000ff0300720c */ /* 0x040fe20000f84270 */
[----:B------:R-:W-:Y:S01]  /*9510*/  FMUL R90, R90, R104 ;  /* 0x000000685a5a7220 */ /* 0x000fe20000400000 */
[----:B------:R-:W-:Y:S01]  /*9520*/  F2FP.F16.F32.PACK_AB R100, RZ, R100 ;  /* 0x00000064ff64723e */ /* 0x000fe200000000ff */
[----:B------:R-:W-:Y:S01]  /*9530*/  @P5 STG.E.U16 desc[UR36][R10.64], R98 ;  /* 0x000000620a005986 */ /* 0x000fe2000c101524 */
[----:B------:R-:W-:Y:S01]  /*9540*/  ISETP.GT.AND P5, PT, R3, RZ, P2 ;  /* 0x000000ff0300720c */ /* 0x000fe200017a4270 */
[----:B0-----:R-:W-:Y:S01]  /*9550*/  IMAD R97, R5, 0xf0, RZ ;  /* 0x000000f005617824 */ /* 0x001fe200078e02ff */
[----:B------:R-:W-:Y:S01]  /*9560*/  F2FP.F16.F32.PACK_AB R103, RZ, R103 ;  /* 0x00000067ff67723e */ /* 0x000fe200000000ff */
[----:B------:R-:W-:Y:S01]  /*9570*/  FMUL R91, R91, R104 ;  /* 0x000000685b5b7220 */ /* 0x000fe20000400000 */
[----:B------:R-:W-:Y:S01]  /*9580*/  F2FP.F16.F32.PACK_AB R102, RZ, R102 ;  /* 0x00000066ff66723e */ /* 0x000fe200000000ff */
[----:B------:R-:W-:Y:S01]  /*9590*/  IMAD.IADD R13, R97, 0x1, R13 ;  /* 0x00000001610d7824 */ /* 0x000fe200078e020d */
[----:B------:R-:W-:Y:S01]  /*95a0*/  F2FP.F16.F32.PACK_AB R88, RZ, R88 ;  /* 0x00000058ff58723e */ /* 0x000fe200000000ff */
[-C--:B------:R-:W-:Y:S01]  /*95b0*/  FMUL R92, R92, R104.reuse ;  /* 0x000000685c5c7220 */ /* 0x080fe20000400000 */
[----:B------:R-:W-:Y:S01]  /*95c0*/  F2FP.F16.F32.PACK_AB R89, RZ, R89 ;  /* 0x00000059ff59723e */ /* 0x000fe200000000ff */
[----:B------:R-:W-:Y:S01]  /*95d0*/  @P4 STG.E.U16 desc[UR36][R8.64+0x12], R101 ;  /* 0x0000126508004986 */ /* 0x000fe2000c101524 */
[----:B------:R-:W-:Y:S01]  /*95e0*/  ISETP.GT.AND P4, PT, R3, 0x8, P1 ;  /* 0x000000080300780c */ /* 0x000fe20000f84270 */
[----:B------:R-:W-:Y:S01]  /*95f0*/  FMUL R93, R93, R104 ;  /* 0x000000685d5d7220 */ /* 0x000fe20000400000 */
[----:B------:R-:W-:Y:S01]  /*9600*/  F2FP.F16.F32.PACK_AB R90, RZ, R90 ;  /* 0x0000005aff5a723e */ /* 0x000fe200000000ff */
[----:B------:R-:W-:Y:S01]  /*9610*/  @P5 STG.E.U16 desc[UR36][R8.64+0x10], R100 ;  /* 0x0000106408005986 */ /* 0x000fe2000c101524 */
[----:B------:R-:W-:Y:S01]  /*9620*/  ISETP.GT.AND P5, PT, R3, 0x8, P2 ;  /* 0x000000080300780c */ /* 0x000fe200017a4270 */
[-C--:B------:R-:W-:Y:S01]  /*9630*/  FMUL R94, R94, R104.reuse ;  /* 0x000000685e5e7220 */ /* 0x080fe20000400000 */
[----:B------:R-:W-:Y:S01]  /*9640*/  F2FP.F16.F32.PACK_AB R91, RZ, R91 ;  /* 0x0000005bff5b723e */ /* 0x000fe200000000ff */
[----:B------:R-:W-:Y:S01]  /*9650*/  FMUL R95, R95, R104 ;  /* 0x000000685f5f7220 */ /* 0x000fe20000400000 */
[----:B------:R-:W-:Y:S01]  /*9660*/  F2FP.F16.F32.PACK_AB R92, RZ, R92 ;  /* 0x0000005cff5c723e */ /* 0x000fe200000000ff */
[-C--:B------:R-:W-:Y:S01]  /*9670*/  FMUL R81, R81, R104.reuse ;  /* 0x0000006851517220 */ /* 0x080fe20000400000 */
[----:B------:R-:W-:Y:S01]  /*9680*/  F2FP.F16.F32.PACK_AB R93, RZ, R93 ;  /* 0x0000005dff5d723e */ /* 0x000fe200000000ff */
[----:B------:R-:W-:Y:S01]  /*9690*/  FMUL R80, R80, R104 ;  /* 0x0000006850507220 */ /* 0x000fe20000400000 */
[----:B------:R-:W-:Y:S01]  /*96a0*/  F2FP.F16.F32.PACK_AB R94, RZ, R94 ;  /* 0x0000005eff5e723e */ /* 0x000fe200000000ff */
[----:B------:R-:W-:Y:S01]  /*96b0*/  @P4 STG.E.U16 desc[UR36][R10.64+0x12], R103 ;  /* 0x000012670a004986 */ /* 0x000fe2000c101524 */
[C---:B------:R-:W-:Y:S01]  /*96c0*/  ISETP.GT.AND P4, PT, R3.reuse, 0x80, P0 ;  /* 0x000000800300780c */ /* 0x040fe20000784270 */
[-C--:B------:R-:W-:Y:S01]  /*96d0*/  FMUL R82, R82, R104.reuse ;  /* 0x0000006852527220 */ /* 0x080fe20000400000 */
[C---:B------:R-:W-:Y:S01]  /*96e0*/  ISETP.GT.AND P0, PT, R3.reuse, 0x88, P0 ;  /* 0x000000880300780c */ /* 0x040fe20000704270 */
[----:B------:R-:W-:Y:S01]  /*96f0*/  @P5 STG.E.U16 desc[UR36][R10.64+0x10], R102 ;  /* 0x000010660a005986 */ /* 0x000fe2000c101524 */
[----:B------:R-:W-:Y:S01]  /*9700*/  ISETP.GT.AND P5, PT, R3, 0x80, P3 ;  /* 0x000000800300780c */ /* 0x000fe20001fa4270 */
[-C--:B------:R-:W-:Y:S01]  /*9710*/  FMUL R83, R83, R104.reuse ;  /* 0x0000006853537220 */ /* 0x080fe20000400000 */
[----:B------:R-:W-:Y:S01]  /*9720*/  ISETP.GT.AND P3, PT, R3, 0x88, P3 ;  /* 0x000000880300780c */ /* 0x000fe20001f64270 */
[-C--:B------:R-:W-:Y:S01]  /*9730*/  FMUL R84, R84, R104.reuse ;  /* 0x0000006854547220 */ /* 0x080fe20000400000 */
[----:B------:R-:W-:Y:S01]  /*9740*/  F2FP.F16.F32.PACK_AB R95, RZ, R95 ;  /* 0x0000005fff5f723e */ /* 0x000fe200000000ff */
[-C--:B------:R-:W-:Y:S01]  /*9750*/  FMUL R85, R85, R104.reuse ;  /* 0x0000006855557220 */ /* 0x080fe20000400000 */
[----:B------:R-:W-:Y:S01]  /*9760*/  F2FP.F16.F32.PACK_AB R81, RZ, R81 ;  /* 0x00000051ff51723e */ /* 0x000fe200000000ff */
[----:B------:R-:W-:Y:S01]  /*9770*/  FMUL R86, R86, R104 ;  /* 0x0000006856567220 */ /* 0x000fe20000400000 */
[----:B------:R-:W-:Y:S01]  /*9780*/  F2FP.F16.F32.PACK_AB R80, RZ, R80 ;  /* 0x00000050ff50723e */ /* 0x000fe200000000ff */
[----:B------:R0:W-:Y:S01]  /*9790*/  @P4 STG.E.U16 desc[UR36][R12.64], R88 ;  /* 0x000000580c004986 */ /* 0x0001e2000c101524 */
[----:B------:R-:W-:Y:S01]  /*97a0*/  IADD3 R14, P4, R105, R12, RZ ;  /* 0x0000000c690e7210 */ /* 0x000fe20007f9e0ff */
[----:B------:R-:W-:Y:S01]  /*97b0*/  FMUL R87, R87, R104 ;  /* 0x0000006857577220 */ /* 0x000fe20000400000 */
[----:B------:R-:W-:Y:S01]  /*97c0*/  F2FP.F16.F32.PACK_AB R82, RZ, R82 ;  /* 0x00000052ff52723e */ /* 0x000fe200000000ff */
[----:B------:R1:W-:Y:S01]  /*97d0*/  @P5 STG.E.U16 desc[UR36][R12.64+0x2], R89 ;  /* 0x000002590c005986 */ /* 0x0003e2000c101524 */
[----:B------:R-:W-:Y:S01]  /*97e0*/  ISETP.GT.AND P5, PT, R3, 0x80, P2 ;  /* 0x000000800300780c */ /* 0x000fe200017a4270 */
[----:B------:R-:W-:Y:S01]  /*97f0*/  IMAD.X R15, R7, 0x1, R13, P4 ;  /* 0x00000001070f7824 */ /* 0x000fe200020e060d */
[C---:B------:R-:W-:Y:S01]  /*9800*/  ISETP.GT.AND P4, PT, R3.reuse, 0x80, P1 ;  /* 0x000000800300780c */ /* 0x040fe20000f84270 */
[----:B------:R-:W-:Y:S01]  /*9810*/  FMUL R72, R72, R104 ;  /* 0x0000006848487220 */ /* 0x000fe20000400000 */
[----:B------:R-:W-:Y:S01]  /*9820*/  ISETP.GT.AND P1, PT, R3, 0x88, P1 ;  /* 0x000000880300780c */ /* 0x000fe20000f24270 */
[----:B------:R-:W-:Y:S01]  /*9830*/  IMAD.WIDE.U32 R4, R4, 0xf0, R10 ;  /* 0x000000f004047825 */ /* 0x000fe200078e000a */
[----:B------:R-:W-:Y:S01]  /*9840*/  @P0 STG.E.U16 desc[UR36][R14.64], R90 ;  /* 0x0000005a0e000986 */ /* 0x000fe2000c101524 */
[----:B------:R-:W-:-:S02]  /*9850*/  ISETP.GT.AND P0, PT, R6, 0x11, PT ;  /* 0x000000110600780c */ /* 0x000fc40003f04270 */
[----:B------:R-:W-:Y:S01]  /*9860*/  FMUL R73, R73, R104 ;  /* 0x0000006849497220 */ /* 0x000fe20000400000 */
[----:B------:R-:W-:Y:S01]  /*9870*/  F2FP.F16.F32.PACK_AB R83, RZ, R83 ;  /* 0x00000053ff53723e */ /* 0x000fe200000000ff */
[----:B------:R-:W-:Y:S01]  /*9880*/  IMAD.IADD R5, R97, 0x1, R5 ;  /* 0x0000000161057824 */ /* 0x000fe200078e0205 */
[----:B------:R-:W-:Y:S01]  /*9890*/  F2FP.F16.F32.PACK_AB R84, RZ, R84 ;  /* 0x00000054ff54723e */ /* 0x000fe200000000ff */
[----:B------:R-:W-:Y:S01]  /*98a0*/  FMUL R74, R74, R104 ;  /* 0x000000684a4a7220 */ /* 0x000fe20000400000 */
[--C-:B------:R-:W-:Y:S01]  /*98b0*/  @P5 IMAD.MOV.U32 R20, RZ, RZ, R12.reuse ;  /* 0x000000ffff145224 */ /* 0x100fe200078e000c */
[----:B------:R-:W-:Y:S01]  /*98c0*/  F2FP.F16.F32.PACK_AB R85, RZ, R85 ;  /* 0x00000055ff55723e */ /* 0x000fe200000000ff */
[--C-:B------:R-:W-:Y:S01]  /*98d0*/  @P5 IMAD.MOV.U32 R21, RZ, RZ, R13.reuse ;  /* 0x000000ffff155224 */ /* 0x100fe200078e000d */
[----:B------:R-:W-:Y:S01]  /*98e0*/  F2FP.F16.F32.PACK_AB R86, RZ, R86 ;  /* 0x00000056ff56723e */ /* 0x000fe200000000ff */
[----:B0-----:R-:W-:Y:S01]  /*98f0*/  @P4 IMAD.MOV.U32 R88, RZ, RZ, R12 ;  /* 0x000000ffff584224 */ /* 0x001fe200078e000c */
[----:B------:R-:W-:Y:S01]  /*9900*/  F2FP.F16.F32.PACK_AB R87, RZ, R87 ;  /* 0x00000057ff57723e */ /* 0x000fe200000000ff */
[----:B-1----:R-:W-:Y:S01]  /*9910*/  @P4 IMAD.MOV.U32 R89, RZ, RZ, R13 ;  /* 0x000000ffff594224 */ /* 0x002fe200078e000d */
[----:B------:R-:W-:Y:S01]  /*9920*/  F2FP.F16.F32.PACK_AB R72, RZ, R72 ;  /* 0x00000048ff48723e */ /* 0x000fe200000000ff */
[--C-:B------:R-:W-:Y:S01]  /*9930*/  @P3 IMAD.MOV.U32 R12, RZ, RZ, R14.reuse ;  /* 0x000000ffff0c3224 */ /* 0x100fe200078e000e */
[----:B------:R-:W-:Y:S01]  /*9940*/  F2FP.F16.F32.PACK_AB R73, RZ, R73 ;  /* 0x00000049ff49723e */ /* 0x000fe200000000ff */
[--C-:B------:R-:W-:Y:S01]  /*9950*/  @P3 IMAD.MOV.U32 R13, RZ, RZ, R15.reuse ;  /* 0x000000ffff0d3224 */ /* 0x100fe200078e000f */
[----:B------:R-:W-:Y:S01]  /*9960*/  F2FP.F16.F32.PACK_AB R74, RZ, R74 ;  /* 0x0000004aff4a723e */ /* 0x000fe200000000ff */
[-C--:B------:R-:W-:Y:S01]  /*9970*/  FMUL R75, R75, R104.reuse ;  /* 0x000000684b4b7220 */ /* 0x080fe20000400000 */
[-C--:B------:R-:W-:Y:S01]  /*9980*/  FMUL R76, R76, R104.reuse ;  /* 0x000000684c4c7220 */ /* 0x080fe20000400000 */
[-C--:B------:R-:W-:Y:S01]  /*9990*/  FMUL R77, R77, R104.reuse ;  /* 0x000000684d4d7220 */ /* 0x080fe20000400000 */
[----:B------:R0:W-:Y:S01]  /*99a0*/  @P3 STG.E.U16 desc[UR36][R12.64+0x2], R91 ;  /* 0x0000025b0c003986 */ /* 0x0001e2000c101524 */
[----:B------:R-:W-:Y:S01]  /*99b0*/  ISETP.GT.AND P3, PT, R3, 0x88, P2 ;  /* 0x000000880300780c */ /* 0x000fe20001764270 */
[-C--:B------:R-:W-:Y:S01]  /*99c0*/  FMUL R79, R79, R104.reuse ;  /* 0x000000684f4f7220 */ /* 0x080fe20000400000 */
[----:B------:R-:W-:Y:S01]  /*99d0*/  ISETP.GT.AND P2, PT, R6, 0x10, PT ;  /* 0x000000100600780c */ /* 0x000fe20003f44270 */
[----:B------:R-:W-:Y:S01]  /*99e0*/  @P5 STG.E.U16 desc[UR36][R20.64+0x10], R92 ;  /* 0x0000105c14005986 */ /* 0x000fe2000c101524 */
[C---:B------:R-:W-:Y:S01]  /*99f0*/  ISETP.GT.AND P5, PT, R3.reuse, RZ, P0 ;  /* 0x000000ff0300720c */ /* 0x040fe200007a4270 */
[-C--:B------:R-:W-:Y:S01]  /*9a00*/  FMUL R78, R78, R104.reuse ;  /* 0x000000684e4e7220 */ /* 0x080fe20000400000 */
[----:B------:R-:W-:Y:S01]  /*9a10*/  F2FP.F16.F32.PACK_AB R75, RZ, R75 ;  /* 0x0000004bff4b723e */ /* 0x000fe200000000ff */
[----:B------:R-:W-:Y:S01]  /*9a20*/  @P4 STG.E.U16 desc[UR36][R88.64+0x12], R93 ;  /* 0x0000125d58004986 */ /* 0x000fe2000c101524 */
[----:B------:R-:W-:Y:S01]  /*9a30*/  ISETP.GT.AND P4, PT, R3, RZ, P2 ;  /* 0x000000ff0300720c */ /* 0x000fe20001784270 */
[----:B------:R-:W-:Y:S01]  /*9a40*/  FMUL R64, R64, R104 ;  /* 0x0000006840407220 */ /* 0x000fe20000400000 */
[----:B------:R-:W-:Y:S01]  /*9a50*/  F2FP.F16.F32.PACK_AB R76, RZ, R76 ;  /* 0x0000004cff4c723e */ /* 0x000fe200000000ff */
[----:B------:R-:W-:Y:S01]  /*9a60*/  FMUL R65, R65, R104 ;  /* 0x0000006841417220 */ /* 0x000fe20000400000 */
[----:B------:R-:W-:Y:S01]  /*9a70*/  F2FP.F16.F32.PACK_AB R77, RZ, R77 ;  /* 0x0000004dff4d723e */ /* 0x000fe200000000ff */
[----:B0-----:R-:W-:Y:S01]  /*9a80*/  @P3 IMAD.MOV.U32 R12, RZ, RZ, R14 ;  /* 0x000000ffff0c3224 */ /* 0x001fe200078e000e */
[----:B------:R-:W-:Y:S01]  /*9a90*/  F2FP.F16.F32.PACK_AB R79, RZ, R79 ;  /* 0x0000004fff4f723e */ /* 0x000fe200000000ff */
[----:B------:R-:W-:Y:S01]  /*9aa0*/  @P3 IMAD.MOV.U32 R13, RZ, RZ, R15 ;  /* 0x000000ffff0d3224 */ /* 0x000fe200078e000f */
[----:B------:R-:W-:Y:S01]  /*9ab0*/  F2FP.F16.F32.PACK_AB R78, RZ, R78 ;  /* 0x0000004eff4e723e */ /* 0x000fe200000000ff */
[-C--:B------:R-:W-:Y:S01]  /*9ac0*/  FMUL R67, R67, R104.reuse ;  /* 0x0000006843437220 */ /* 0x080fe20000400000 */
[----:B------:R-:W-:Y:S01]  /*9ad0*/  FMUL R66, R66, R104 ;  /* 0x0000006842427220 */ /* 0x000fe20000400000 */
[----:B------:R-:W-:Y:S01]  /*9ae0*/  F2FP.F16.F32.PACK_AB R64, RZ, R64 ;  /* 0x00000040ff40723e */ /* 0x000fe200000000ff */
[----:B------:R0:W-:Y:S01]  /*9af0*/  @P3 STG.E.U16 desc[UR36][R12.64+0x10], R94 ;  /* 0x0000105e0c003986 */ /* 0x0001e2000c101524 */
[----:B------:R-:W-:Y:S01]  /*9b00*/  ISETP.GT.AND P3, PT, R3, 0x8, P2 ;  /* 0x000000080300780c */ /* 0x000fe20001764270 */
[-C--:B------:R-:W-:Y:S01]  /*9b10*/  FMUL R68, R68, R104.reuse ;  /* 0x0000006844447220 */ /* 0x080fe20000400000 */
[----:B------:R-:W-:Y:S01]  /*9b20*/  F2FP.F16.F32.PACK_AB R65, RZ, R65 ;  /* 0x00000041ff41723e */ /* 0x000fe200000000ff */
[----:B------:R1:W-:Y:S01]  /*9b30*/  @P1 STG.E.U16 desc[UR36][R14.64+0x12], R95 ;  /* 0x0000125f0e001986 */ /* 0x0003e2000c101524 */
[----:B------:R-:W-:Y:S01]  /*9b40*/  ISETP.GT.AND P1, PT, R6, 0x18, PT ;  /* 0x000000180600780c */ /* 0x000fe20003f24270 */
[-C--:B------:R-:W-:Y:S01]  /*9b50*/  FMUL R69, R69, R104.reuse ;  /* 0x0000006845457220 */ /* 0x080fe20000400000 */
[----:B------:R-:W-:Y:S01]  /*9b60*/  F2FP.F16.F32.PACK_AB R67, RZ, R67 ;  /* 0x00000043ff43723e */ /* 0x000fe200000000ff */
[----:B------:R1:W-:Y:S01]  /*9b70*/  @P5 STG.E.U16 desc[UR36][R8.64+0x22], R81 ;  /* 0x0000225108005986 */ /* 0x0003e2000c101524 */
[C---:B------:R-:W-:Y:S01]  /*9b80*/  ISETP.GT.AND P5, PT, R3.reuse, 0x8, P0 ;  /* 0x000000080300780c */ /* 0x040fe200007a4270 */
[----:B------:R-:W-:Y:S01]  /*9b90*/  FMUL R70, R70, R104 ;  /* 0x0000006846467220 */ /* 0x000fe20000400000 */
[----:B------:R-:W-:Y:S01]  /*9ba0*/  F2FP.F16.F32.PACK_AB R66, RZ, R66 ;  /* 0x00000042ff42723e */ /* 0x000fe200000000ff */
[----:B------:R1:W-:Y:S01]  /*9bb0*/  @P4 STG.E.U16 desc[UR36][R8.64+0x20], R80 ;  /* 0x0000205008004986 */ /* 0x0003e2000c101524 */
[----:B------:R-:W-:Y:S01]  /*9bc0*/  ISETP.GT.AND P4, PT, R3, RZ, P1 ;  /* 0x000000ff0300720c */ /* 0x000fe20000f84270 */
[----:B------:R-:W-:Y:S01]  /*9bd0*/  FMUL R71, R71, R104 ;  /* 0x0000006847477220 */ /* 0x000fe20000400000 */
[----:B------:R-:W-:Y:S01]  /*9be0*/  F2FP.F16.F32.PACK_AB R68, RZ, R68 ;  /* 0x00000044ff44723e */ /* 0x000fe200000000ff */
[----:B------:R1:W-:Y:S01]  /*9bf0*/  @P3 STG.E.U16 desc[UR36][R10.64+0x20], R82 ;  /* 0x000020520a003986 */ /* 0x0003e2000c101524 */
[----:B------:R-:W-:Y:S01]  /*9c00*/  ISETP.GT.AND P3, PT, R6, 0x19, PT ;  /* 0x000000190600780c */ /* 0x000fe20003f64270 */
[-C--:B------:R-:W-:Y:S01]  /*9c10*/  FMUL R56, R56, R104.reuse ;  /* 0x0000006838387220 */ /* 0x080fe20000400000 */
[----:B------:R-:W-:Y:S01]  /*9c20*/  F2FP.F16.F32.PACK_AB R69, RZ, R69 ;  /* 0x00000045ff45723e */ /* 0x000fe200000000ff */
[----:B------:R-:W-:Y:S01]  /*9c30*/  FMUL R57, R57, R104 ;  /* 0x0000006839397220 */ /* 0x000fe20000400000 */
[----:B------:R-:W-:Y:S01]  /*9c40*/  F2FP.F16.F32.PACK_AB R70, RZ, R70 ;  /* 0x00000046ff46723e */ /* 0x000fe200000000ff */
[----:B------:R1:W-:Y:S01]  /*9c50*/  @P5 STG.E.U16 desc[UR36][R10.64+0x22], R83 ;  /* 0x000022530a005986 */ /* 0x0003e2000c101524 */
[C---:B------:R-:W-:Y:S01]  /*9c60*/  ISETP.GT.AND P5, PT, R3.reuse, RZ, P3 ;  /* 0x000000ff0300720c */ /* 0x040fe20001fa4270 */
[-C--:B------:R-:W-:Y:S01]  /*9c70*/  FMUL R58, R58, R104.reuse ;  /* 0x000000683a3a7220 */ /* 0x080fe20000400000 */
[----:B------:R-:W-:Y:S01]  /*9c80*/  F2FP.F16.F32.PACK_AB R71, RZ, R71 ;  /* 0x00000047ff47723e */ /* 0x000fe200000000ff */
[----:B------:R1:W-:Y:S01]  /*9c90*/  @P4 STG.E.U16 desc[UR36][R8.64+0x30], R84 ;  /* 0x0000305408004986 */ /* 0x0003e2000c101524 */
[----:B------:R-:W-:Y:S01]  /*9ca0*/  ISETP.GT.AND P4, PT, R3, 0x8, P1 ;  /* 0x000000080300780c */ /* 0x000fe20000f84270 */
[----:B------:R-:W-:Y:S01]  /*9cb0*/  FMUL R59, R59, R104 ;  /* 0x000000683b3b7220 */ /* 0x000fe20000400000 */
[----:B------:R-:W-:Y:S01]  /*9cc0*/  F2FP.F16.F32.PACK_AB R56, RZ, R56 ;  /* 0x00000038ff38723e */ /* 0x000fe200000000ff */
[-C--:B------:R-:W-:Y:S01]  /*9cd0*/  FMUL R61, R61, R104.reuse ;  /* 0x000000683d3d7220 */ /* 0x080fe20000400000 */
[----:B------:R-:W-:Y:S01]  /*9ce0*/  F2FP.F16.F32.PACK_AB R57, RZ, R57 ;  /* 0x00000039ff39723e */ /* 0x000fe200000000ff */
[----:B------:R-:W-:Y:S01]  /*9cf0*/  FMUL R60, R60, R104 ;  /* 0x000000683c3c7220 */ /* 0x000fe20000400000 */
[----:B------:R-:W-:Y:S01]  /*9d00*/  F2FP.F16.F32.PACK_AB R58, RZ, R58 ;  /* 0x0000003aff3a723e */ /* 0x000fe200000000ff */
[-C--:B------:R-:W-:Y:S01]  /*9d10*/  FMUL R62, R62, R104.reuse ;  /* 0x000000683e3e7220 */ /* 0x080fe20000400000 */
[----:B------:R-:W-:Y:S01]  /*9d20*/  F2FP.F16.F32.PACK_AB R59, RZ, R59 ;  /* 0x0000003bff3b723e */ /* 0x000fe200000000ff */
[----:B------:R1:W-:Y:S01]  /*9d30*/  @P5 STG.E.U16 desc[UR36][R8.64+0x32], R85 ;  /* 0x0000325508005986 */ /* 0x0003e2000c101524 */
[----:B------:R-:W-:Y:S01]  /*9d40*/  ISETP.GT.AND P5, PT, R3, 0x8, P3 ;  /* 0x000000080300780c */ /* 0x000fe20001fa4270 */
[-C--:B------:R-:W-:Y:S01]  /*9d50*/  FMUL R63, R63, R104.reuse ;  /* 0x000000683f3f7220 */ /* 0x080fe20000400000 */
[----:B------:R-:W-:Y:S01]  /*9d60*/  F2FP.F16.F32.PACK_AB R61, RZ, R61 ;  /* 0x0000003dff3d723e */ /* 0x000fe200000000ff */
[----:B------:R1:W-:Y:S01]  /*9d70*/  @P4 STG.E.U16 desc[UR36][R10.64+0x30], R86 ;  /* 0x000030560a004986 */ /* 0x0003e2000c101524 */
[C---:B------:R-:W-:Y:S01]  /*9d80*/  ISETP.GT.AND P4, PT, R3.reuse, 0x80, P2 ;  /* 0x000000800300780c */ /* 0x040fe20001784270 */
[-C--:B------:R-:W-:Y:S01]  /*9d90*/  FMUL R48, R48, R104.reuse ;  /* 0x0000006830307220 */ /* 0x080fe20000400000 */
[----:B------:R-:W-:Y:S01]  /*9da0*/  ISETP.GT.AND P2, PT, R3, 0x88, P2 ;  /* 0x000000880300780c */ /* 0x000fe20001744270 */
[----:B------:R-:W-:Y:S01]  /*9db0*/  FMUL R49, R49, R104 ;  /* 0x0000006831317220 */ /* 0x000fe20000400000 */
[----:B------:R-:W-:Y:S01]  /*9dc0*/  F2FP.F16.F32.PACK_AB R60, RZ, R60 ;  /* 0x0000003cff3c723e */ /* 0x000fe200000000ff */
[----:B------:R-:W-:Y:S01]  /*9dd0*/  FMUL R51, R51, R104 ;  /* 0x0000006833337220 */ /* 0x000fe20000400000 */
[----:B------:R-:W-:Y:S01]  /*9de0*/  F2FP.F16.F32.PACK_AB R62, RZ, R62 ;  /* 0x0000003eff3e723e */ /* 0x000fe200000000ff */
[----:B------:R-:W-:Y:S01]  /*9df0*/  FMUL R50, R50, R104 ;  /* 0x0000006832327220 */ /* 0x000fe20000400000 */
[----:B------:R-:W-:Y:S01]  /*9e00*/  F2FP.F16.F32.PACK_AB R63, RZ, R63 ;  /* 0x0000003fff3f723e */ /* 0x000fe200000000ff */
[----:B------:R1:W-:Y:S01]  /*9e10*/  @P5 STG.E.U16 desc[UR36][R10.64+0x32], R87 ;  /* 0x000032570a005986 */ /* 0x0003e2000c101524 */
[----:B0-----:R-:W-:Y:S01]  /*9e20*/  IADD3 R12, P5, R105, R4, RZ ;  /* 0x00000004690c7210 */ /* 0x001fe20007fbe0ff */
[----:B------:R-:W-:Y:S01]  /*9e30*/  FMUL R52, R52, R104 ;  /* 0x0000006834347220 */ /* 0x000fe20000400000 */
[----:B------:R-:W-:Y:S01]  /*9e40*/  F2FP.F16.F32.PACK_AB R48, RZ, R48 ;  /* 0x00000030ff30723e */ /* 0x000fe200000000ff */
[----:B------:R1:W-:Y:S01]  /*9e50*/  @P4 STG.E.U16 desc[UR36][R4.64+0x20], R72 ;  /* 0x0000204804004986 */ /* 0x0003e2000c101524 */
[----:B------:R-:W-:Y:S01]  /*9e60*/  ISETP.GT.AND P4, PT, R3, 0x80, P0 ;  /* 0x000000800300780c */ /* 0x000fe20000784270 */
[----:B------:R-:W-:Y:S01]  /*9e70*/  IMAD.X R13, R7, 0x1, R5, P5 ;  /* 0x00000001070d7824 */ /* 0x000fe200028e0605 */
[----:B------:R-:W-:Y:S01]  /*9e80*/  ISETP.GT.AND P0, PT, R3, 0x88, P0 ;  /* 0x000000880300780c */ /* 0x000fe20000704270 */
[-C--:B------:R-:W-:Y:S01]  /*9e90*/  FMUL R53, R53, R104.reuse ;  /* 0x0000006835357220 */ /* 0x080fe20000400000 */
[----:B------:R-:W-:Y:S01]  /*9ea0*/  F2FP.F16.F32.PACK_AB R49, RZ, R49 ;  /* 0x00000031ff31723e */ /* 0x000fe200000000ff */
[-C--:B------:R-:W-:Y:S01]  /*9eb0*/  FMUL R54, R54, R104.reuse ;  /* 0x0000006836367220 */ /* 0x080fe20000400000 */
[----:B------:R-:W-:Y:S01]  /*9ec0*/  F2FP.F16.F32.PACK_AB R51, RZ, R51 ;  /* 0x00000033ff33723e */ /* 0x000fe200000000ff */
[----:B------:R-:W-:Y:S01]  /*9ed0*/  FMUL R55, R55, R104 ;  /* 0x0000006837377220 */ /* 0x000fe20000400000 */
[----:B------:R-:W-:Y:S01]  /*9ee0*/  F2FP.F16.F32.PACK_AB R50, RZ, R50 ;  /* 0x00000032ff32723e */ /* 0x000fe200000000ff */
[----:B------:R-:W-:Y:S01]  /*9ef0*/  FMUL R40, R40, R104 ;  /* 0x0000006828287220 */ /* 0x000fe20000400000 */
[----:B------:R-:W-:Y:S01]  /*9f00*/  F2FP.F16.F32.PACK_AB R52, RZ, R52 ;  /* 0x00000034ff34723e */ /* 0x000fe200000000ff */
[-C--:B------:R-:W-:Y:S01]  /*9f10*/  FMUL R41, R41, R104.reuse ;  /* 0x0000006829297220 */ /* 0x080fe20000400000 */
[----:B------:R-:W-:Y:S01]  /*9f20*/  F2FP.F16.F32.PACK_AB R53, RZ, R53 ;  /* 0x00000035ff35723e */ /* 0x000fe200000000ff */
[----:B------:R1:W-:Y:S01]  /*9f30*/  @P4 STG.E.U16 desc[UR36][R4.64+0x22], R73 ;  /* 0x0000224904004986 */ /* 0x0003e2000c101524 */
[C---:B------:R-:W-:Y:S01]  /*9f40*/  ISETP.GT.AND P4, PT, R3.reuse, 0x80, P1 ;  /* 0x000000800300780c */ /* 0x040fe20000f84270 */
[-C--:B------:R-:W-:Y:S01]  /*9f50*/  FMUL R42, R42, R104.reuse ;  /* 0x000000682a2a7220 */ /* 0x080fe20000400000 */
[C---:B------:R-:W-:Y:S01]  /*9f60*/  ISETP.GT.AND P1, PT, R3.reuse, 0x88, P1 ;  /* 0x000000880300780c */ /* 0x040fe20000f24270 */
[----:B------:R1:W-:Y:S01]  /*9f70*/  @P2 STG.E.U16 desc[UR36][R12.64+0x20], R74 ;  /* 0x0000204a0c002986 */ /* 0x0003e2000c101524 */
[----:B------:R-:W-:Y:S01]  /*9f80*/  ISETP.GT.AND P2, PT, R3, 0x80, P3 ;  /* 0x000000800300780c */ /* 0x000fe20001f44270 */
[----:B------:R-:W-:Y:S01]  /*9f90*/  FMUL R43, R43, R104 ;  /* 0x000000682b2b7220 */ /* 0x000fe20000400000 */
[----:B------:R-:W-:Y:S01]  /*9fa0*/  ISETP.GT.AND P3, PT, R3, 0x88, P3 ;  /* 0x000000880300780c */ /* 0x000fe20001f64270 */
[----:B------:R1:W-:Y:S01]  /*9fb0*/  @P0 STG.E.U16 desc[UR36][R12.64+0x22], R75 ;  /* 0x0000224b0c000986 */ /* 0x0003e2000c101524 */
[----:B------:R-:W-:Y:S01]  /*9fc0*/  F2FP.F16.F32.PACK_AB R54, RZ, R54 ;  /* 0x00000036ff36723e */ /* 0x000fe200000000ff */
[-C--:B------:R-:W-:Y:S01]  /*9fd0*/  FMUL R44, R44, R104.reuse ;  /* 0x000000682c2c7220 */ /* 0x080fe20000400000 */
[----:B------:R-:W-:Y:S01]  /*9fe0*/  F2FP.F16.F32.PACK_AB R55, RZ, R55 ;  /* 0x00000037ff37723e */ /* 0x000fe200000000ff */
[----:B------:R-:W-:Y:S01]  /*9ff0*/  FMUL R45, R45, R104 ;  /* 0x000000682d2d7220 */ /* 0x000fe20000400000 */
[----:B------:R-:W-:Y:S01]  /*a000*/  F2FP.F16.F32.PACK_AB R40, RZ, R40 ;  /* 0x00000028ff28723e */ /* 0x000fe200000000ff */
[----:B------:R1:W-:Y:S01]  /*a010*/  @P4 STG.E.U16 desc[UR36][R4.64+0x30], R76 ;  /* 0x0000304c04004986 */ /* 0x0003e2000c101524 */
[----:B------:R-:W-:Y:S01]  /*a020*/  F2FP.F16.F32.PACK_AB R41, RZ, R41 ;  /* 0x00000029ff29723e */ /* 0x000fe200000000ff */
[----:B------:R-:W-:Y:S01]  /*a030*/  FMUL R46, R46, R104 ;  /* 0x000000682e2e7220 */ /* 0x000fe20000400000 */
[----:B------:R-:W-:Y:S01]  /*a040*/  F2FP.F16.F32.PACK_AB R42, RZ, R42 ;  /* 0x0000002aff2a723e */ /* 0x000fe200000000ff */
[----:B------:R1:W-:Y:S01]  /*a050*/  @P2 STG.E.U16 desc[UR36][R4.64+0x32], R77 ;  /* 0x0000324d04002986 */ /* 0x0003e2000c101524 */
[C---:B------:R-:W-:Y:S01]  /*a060*/  ISETP.GT.AND P2, PT, R6.reuse, 0x21, PT ;  /* 0x000000210600780c */ /* 0x040fe20003f44270 */
[-C--:B------:R-:W-:Y:S01]  /*a070*/  FMUL R47, R47, R104.reuse ;  /* 0x000000682f2f7220 */ /* 0x080fe20000400000 */
[----:B------:R-:W-:Y:S01]  /*a080*/  F2FP.F16.F32.PACK_AB R43, RZ, R43 ;  /* 0x0000002bff2b723e */ /* 0x000fe200000000ff */
[----:B------:R1:W-:Y:S01]  /*a090*/  @P3 STG.E.U16 desc[UR36][R12.64+0x32], R79 ;  /* 0x0000324f0c003986 */ /* 0x0003e2000c101524 */
[----:B------:R-:W-:Y:S01]  /*a0a0*/  ISETP.GT.AND P3, PT, R6, 0x20, PT ;  /* 0x000000200600780c */ /* 0x000fe20003f64270 */
[-C--:B------:R-:W-:Y:S01]  /*a0b0*/  FMUL R32, R32, R104.reuse ;  /* 0x0000006820207220 */ /* 0x080fe20000400000 */
[C---:B------:R-:W-:Y:S01]  /*a0c0*/  ISETP.GT.AND P4, PT, R3.reuse, RZ, P2 ;  /* 0x000000ff0300720c */ /* 0x040fe20001784270 */
[----:B------:R1:W-:Y:S01]  /*a0d0*/  @P1 STG.E.U16 desc[UR36][R12.64+0x30], R78 ;  /* 0x0000304e0c001986 */ /* 0x0003e2000c101524 */
[----:B------:R-:W-:Y:S01]  /*a0e0*/  ISETP.GT.AND P0, PT, R3, RZ, P3 ;  /* 0x000000ff0300720c */ /* 0x000fe20001f04270 */
[-C--:B------:R-:W-:Y:S01]  /*a0f0*/  FMUL R33, R33, R104.reuse ;  /* 0x0000006821217220 */ /* 0x080fe20000400000 */
[C---:B------:R-:W-:Y:S01]  /*a100*/  ISETP.GT.AND P1, PT, R3.reuse, 0x8, P2 ;  /* 0x000000080300780c */ /* 0x040fe20001724270 */
[-C--:B------:R-:W-:Y:S01]  /*a110*/  FMUL R34, R34, R104.reuse ;  /* 0x0000006822227220 */ /* 0x080fe20000400000 */
[----:B------:R-:W-:Y:S01]  /*a120*/  ISETP.GT.AND P5, PT, R3, 0x8, P3 ;  /* 0x000000080300780c */ /* 0x000fe20001fa4270 */
[----:B------:R-:W-:Y:S01]  /*a130*/  FMUL R35, R35, R104 ;  /* 0x0000006823237220 */ /* 0x000fe20000400000 */
        /* <DEDUP_REMOVED lines=15> */
[----:B------:R-:W-:Y:S01]  /*a230*/  FMUL R24, R24, R104 ;  /* 0x0000006818187220 */ /* 0x000fe20000400000 */
[----:B------:R-:W-:Y:S01]  /*a240*/  F2FP.F16.F32.PACK_AB R34, RZ, R34 ;  /* 0x00000022ff22723e */ /* 0x000fe200000000ff */
[----:B------:R1:W-:Y:S01]  /*a250*/  @P5 STG.E.U16 desc[UR36][R10.64+0x40], R66 ;  /* 0x000040420a005986 */ /* 0x0003e2000c101524 */
[----:B------:R-:W-:Y:S01]  /*a260*/  ISETP.GT.AND P5, PT, R3, RZ, P0 ;  /* 0x000000ff0300720c */ /* 0x000fe200007a4270 */
[-C--:B------:R-:W-:Y:S01]  /*a270*/  FMUL R25, R25, R104.reuse ;  /* 0x0000006819197220 */ /* 0x080fe20000400000 */
[----:B------:R-:W-:Y:S01]  /*a280*/  ISETP.GT.AND P4, PT, R3, RZ, P1 ;  /* 0x000000ff0300720c */ /* 0x000fe20000f84270 */
        /* <DEDUP_REMOVED lines=12> */
[----:B------:R-:W-:Y:S01]  /*a350*/  FMUL R31, R31, R104 ;  /* 0x000000681f1f7220 */ /* 0x000fe20000400000 */
[----:B------:R-:W-:Y:S01]  /*a360*/  F2FP.F16.F32.PACK_AB R24, RZ, R24 ;  /* 0x00000018ff18723e */ /* 0x000fe200000000ff */
[----:B------:R1:W-:Y:S01]  /*a370*/  @P4 STG.E.U16 desc[UR36][R8.64+0x52], R69 ;  /* 0x0000524508004986 */ /* 0x0003e2000c101524 */
[----:B------:R-:W-:-:S02]  /*a380*/  ISETP.GT.AND P4, PT, R3, 0x8, P1 ;  /* 0x000000080300780c */ /* 0x000fc40000f84270 */
[----:B------:R-:W-:Y:S02]  /*a390*/  F2FP.F16.F32.PACK_AB R25, RZ, R25 ;  /* 0x00000019ff19723e */ /* 0x000fe400000000ff */
[----:B------:R-:W-:Y:S02]  /*a3a0*/  F2FP.F16.F32.PACK_AB R26, RZ, R26 ;  /* 0x0000001aff1a723e */ /* 0x000fe400000000ff */
[----:B------:R-:W-:Y:S02]  /*a3b0*/  F2FP.F16.F32.PACK_AB R27, RZ, R27 ;  /* 0x0000001bff1b723e */ /* 0x000fe400000000ff */
[----:B------:R-:W-:Y:S01]  /*a3c0*/  F2FP.F16.F32.PACK_AB R28, RZ, R28 ;  /* 0x0000001cff1c723e */ /* 0x000fe200000000ff */
[----:B------:R1:W-:Y:S01]  /*a3d0*/  @P5 STG.E.U16 desc[UR36][R10.64+0x50], R70 ;  /* 0x000050460a005986 */ /* 0x0003e2000c101524 */
[C---:B------:R-:W-:Y:S02]  /*a3e0*/  ISETP.GT.AND P5, PT, R3.reuse, 0x80, P3 ;  /* 0x000000800300780c */ /* 0x040fe40001fa4270 */
[C---:B------:R-:W-:Y:S01]  /*a3f0*/  ISETP.GT.AND P3, PT, R3.reuse, 0x88, P3 ;  /* 0x000000880300780c */ /* 0x040fe20001f64270 */
[----:B------:R1:W-:Y:S01]  /*a400*/  @P4 STG.E.U16 desc[UR36][R10.64+0x52], R71 ;  /* 0x000052470a004986 */ /* 0x0003e2000c101524 */
[----:B------:R-:W-:-:S02]  /*a410*/  ISETP.GT.AND P4, PT, R3, 0x80, P2 ;  /* 0x000000800300780c */ /* 0x000fc40001784270 */
[C---:B------:R-:W-:Y:S02]  /*a420*/  ISETP.GT.AND P2, PT, R3.reuse, 0x88, P2 ;  /* 0x000000880300780c */ /* 0x040fe40001744270 */
[----:B------:R-:W-:Y:S02]  /*a430*/  F2FP.F16.F32.PACK_AB R29, RZ, R29 ;  /* 0x0000001dff1d723e */ /* 0x000fe400000000ff */
[----:B------:R-:W-:Y:S02]  /*a440*/  F2FP.F16.F32.PACK_AB R30, RZ, R30 ;  /* 0x0000001eff1e723e */ /* 0x000fe400000000ff */
[----:B------:R-:W-:Y:S01]  /*a450*/  F2FP.F16.F32.PACK_AB R31, RZ, R31 ;  /* 0x0000001fff1f723e */ /* 0x000fe200000000ff */
[----:B------:R1:W-:Y:S04]  /*a460*/  @P5 STG.E.U16 desc[UR36][R4.64+0x40], R56 ;  /* 0x0000403804005986 */ /* 0x0003e8000c101524 */
[----:B------:R1:W-:Y:S01]  /*a470*/  @P4 STG.E.U16 desc[UR36][R4.64+0x42], R57 ;  /* 0x0000423904004986 */ /* 0x0003e2000c101524 */
[----:B------:R-:W-:-:S02]  /*a480*/  ISETP.GT.AND P4, PT, R3, 0x80, P0 ;  /* 0x000000800300780c */ /* 0x000fc40000784270 */
[C---:B------:R-:W-:Y:S01]  /*a490*/  ISETP.GT.AND P0, PT, R3.reuse, 0x88, P0 ;  /* 0x000000880300780c */ /* 0x040fe20000704270 */
[----:B------:R1:W-:Y:S01]  /*a4a0*/  @P3 STG.E.U16 desc[UR36][R12.64+0x40], R58 ;  /* 0x0000403a0c003986 */ /* 0x0003e2000c101524 */
[C---:B------:R-:W-:Y:S02]  /*a4b0*/  ISETP.GT.AND P3, PT, R3.reuse, 0x80, P1 ;  /* 0x000000800300780c */ /* 0x040fe40000f64270 */
[----:B------:R-:W-:Y:S01]  /*a4c0*/  ISETP.GT.AND P1, PT, R3, 0x88, P1 ;  /* 0x000000880300780c */ /* 0x000fe20000f24270 */
[----:B------:R1:W-:Y:S01]  /*a4d0*/  @P2 STG.E.U16 desc[UR36][R12.64+0x42], R59 ;  /* 0x0000423b0c002986 */ /* 0x0003e2000c101524 */
[----:B------:R-:W-:-:S05]  /*a4e0*/  ISETP.GT.AND P2, PT, R6, 0x31, PT ;  /* 0x000000310600780c */ /* 0x000fca0003f44270 */
[----:B------:R1:W-:Y:S01]  /*a4f0*/  @P4 STG.E.U16 desc[UR36][R4.64+0x50], R60 ;  /* 0x0000503c04004986 */ /* 0x0003e2000c101524 */
[----:B------:R-:W-:-:S03]  /*a500*/  ISETP.GT.AND P4, PT, R3, RZ, P2 ;  /* 0x000000ff0300720c */ /* 0x000fc60001784270 */
[----:B------:R1:W-:Y:S01]  /*a510*/  @P3 STG.E.U16 desc[UR36][R4.64+0x52], R61 ;  /* 0x0000523d04003986 */ /* 0x0003e2000c101524 */
[----:B------:R-:W-:-:S03]  /*a520*/  ISETP.GT.AND P3, PT, R6, 0x30, PT ;  /* 0x000000300600780c */ /* 0x000fc60003f64270 */
[----:B------:R1:W-:Y:S01]  /*a530*/  @P0 STG.E.U16 desc[UR36][R12.64+0x50], R62 ;  /* 0x0000503e0c000986 */ /* 0x0003e2000c101524 */
[C---:B------:R-:W-:Y:S02]  /*a540*/  ISETP.GT.AND P0, PT, R3.reuse, RZ, P3 ;  /* 0x000000ff0300720c */ /* 0x040fe40001f04270 */
[C---:B------:R-:W-:Y:S01]  /*a550*/  ISETP.GT.AND P5, PT, R3.reuse, 0x8, P3 ;  /* 0x000000080300780c */ /* 0x040fe20001fa4270 */
[----:B------:R1:W-:Y:S01]  /*a560*/  @P1 STG.E.U16 desc[UR36][R12.64+0x52], R63 ;  /* 0x0000523f0c001986 */ /* 0x0003e2000c101524 */
[----:B------:R-:W-:-:S03]  /*a570*/  ISETP.GT.AND P1, PT, R3, 0x8, P2 ;  /* 0x000000080300780c */ /* 0x000fc60001724270 */
[----:B------:R1:W-:Y:S06]  /*a580*/  @P4 STG.E.U16 desc[UR36][R8.64+0x62], R49 ;  /* 0x0000623108004986 */ /* 0x0003ec000c101524 */
[----:B------:R1:W-:Y:S01]  /*a590*/  @P0 STG.E.U16 desc[UR36][R8.64+0x60], R48 ;  /* 0x0000603008000986 */ /* 0x0003e2000c101524 */
[----:B------:R-:W-:-:S03]  /*a5a0*/  ISETP.GT.AND P0, PT, R6, 0x38, PT ;  /* 0x000000380600780c */ /* 0x000fc60003f04270 */
[----:B------:R1:W-:Y:S01]  /*a5b0*/  @P1 STG.E.U16 desc[UR36][R10.64+0x62], R51 ;  /* 0x000062330a001986 */ /* 0x0003e2000c101524 */
[----:B------:R-:W-:-:S03]  /*a5c0*/  ISETP.GT.AND P1, PT, R6, 0x39, PT ;  /* 0x000000390600780c */ /* 0x000fc60003f24270 */
[----:B------:R1:W-:Y:S01]  /*a5d0*/  @P5 STG.E.U16 desc[UR36][R10.64+0x60], R50 ;  /* 0x000060320a005986 */ /* 0x0003e2000c101524 */
[C---:B------:R-:W-:Y:S02]  /*a5e0*/  ISETP.GT.AND P5, PT, R3.reuse, RZ, P0 ;  /* 0x000000ff0300720c */ /* 0x040fe400007a4270 */
[----:B------:R-:W-:-:S11]  /*a5f0*/  ISETP.GT.AND P4, PT, R3, RZ, P1 ;  /* 0x000000ff0300720c */ /* 0x000fd60000f84270 */
[----:B------:R1:W-:Y:S01]  /*a600*/  @P5 STG.E.U16 desc[UR36][R8.64+0x70], R52 ;  /* 0x0000703408005986 */ /* 0x0003e2000c101524 */
[----:B------:R-:W-:-:S03]  /*a610*/  ISETP.GT.AND P5, PT, R3, 0x8, P0 ;  /* 0x000000080300780c */ /* 0x000fc600007a4270 */
[----:B------:R1:W-:Y:S01]  /*a620*/  @P4 STG.E.U16 desc[UR36][R8.64+0x72], R53 ;  /* 0x0000723508004986 */ /* 0x0003e2000c101524 */
[----:B------:R-:W-:-:S09]  /*a630*/  ISETP.GT.AND P4, PT, R3, 0x8, P1 ;  /* 0x000000080300780c */ /* 0x000fd20000f84270 */
[----:B------:R1:W-:Y:S01]  /*a640*/  @P5 STG.E.U16 desc[UR36][R10.64+0x70], R54 ;  /* 0x000070360a005986 */ /* 0x0003e2000c101524 */
[C---:B------:R-:W-:Y:S02]  /*a650*/  ISETP.GT.AND P5, PT, R3.reuse, 0x80, P3 ;  /* 0x000000800300780c */ /* 0x040fe40001fa4270 */
[C---:B------:R-:W-:Y:S01]  /*a660*/  ISETP.GT.AND P3, PT, R3.reuse, 0x88, P3 ;  /* 0x000000880300780c */ /* 0x040fe20001f64270 */
[----:B------:R1:W-:Y:S01]  /*a670*/  @P4 STG.E.U16 desc[UR36][R10.64+0x72], R55 ;  /* 0x000072370a004986 */ /* 0x0003e2000c101524 */
[C---:B------:R-:W-:Y:S02]  /*a680*/  ISETP.GT.AND P4, PT, R3.reuse, 0x80, P2 ;  /* 0x000000800300780c */ /* 0x040fe40001784270 */
[----:B------:R-:W-:-:S07]  /*a690*/  ISETP.GT.AND P2, PT, R3, 0x88, P2 ;  /* 0x000000880300780c */ /* 0x000fce0001744270 */
[----:B------:R1:W-:Y:S04]  /*a6a0*/  @P5 STG.E.U16 desc[UR36][R4.64+0x60], R40 ;  /* 0x0000602804005986 */ /* 0x0003e8000c101524 */
[----:B------:R1:W-:Y:S01]  /*a6b0*/  @P4 STG.E.U16 desc[UR36][R4.64+0x62], R41 ;  /* 0x0000622904004986 */ /* 0x0003e2000c101524 */
[C---:B------:R-:W-:Y:S02]  /*a6c0*/  ISETP.GT.AND P4, PT, R3.reuse, 0x80, P0 ;  /* 0x000000800300780c */ /* 0x040fe40000784270 */
[C---:B------:R-:W-:Y:S01]  /*a6d0*/  ISETP.GT.AND P0, PT, R3.reuse, 0x88, P0 ;  /* 0x000000880300780c */ /* 0x040fe20000704270 */
[----:B------:R1:W-:Y:S01]  /*a6e0*/  @P3 STG.E.U16 desc[UR36][R12.64+0x60], R42 ;  /* 0x0000602a0c003986 */ /* 0x0003e2000c101524 */
[C---:B------:R-:W-:Y:S02]  /*a6f0*/  ISETP.GT.AND P3, PT, R3.reuse, 0x80, P1 ;  /* 0x000000800300780c */ /* 0x040fe40000f64270 */
[----:B------:R-:W-:Y:S01]  /*a700*/  ISETP.GT.AND P1, PT, R3, 0x88, P1 ;  /* 0x000000880300780c */ /* 0x000fe20000f24270 */
[----:B------:R1:W-:Y:S06]  /*a710*/  @P2 STG.E.U16 desc[UR36][R12.64+0x62], R43 ;  /* 0x0000622b0c002986 */ /* 0x0003ec000c101524 */
[----:B------:R1:W-:Y:S04]  /*a720*/  @P4 STG.E.U16 desc[UR36][R4.64+0x70], R44 ;  /* 0x0000702c04004986 */ /* 0x0003e8000c101524 */
[----:B------:R1:W-:Y:S01]  /*a730*/  @P3 STG.E.U16 desc[UR36][R4.64+0x72], R45 ;  /* 0x0000722d04003986 */ /* 0x0003e2000c101524 */
[----:B------:R-:W-:-:S03]  /*a740*/  ISETP.GT.AND P3, PT, R6, 0x40, PT ;  /* 0x000000400600780c */ /* 0x000fc60003f64270 */
[----:B------:R1:W-:Y:S01]  /*a750*/  @P0 STG.E.U16 desc[UR36][R12.64+0x70], R46 ;  /* 0x0000702e0c000986 */ /* 0x0003e2000c101524 */
[----:B------:R-:W-:Y:S02]  /*a760*/  ISETP.GT.AND P0, PT, R6, 0x41, PT ;  /* 0x000000410600780c */ /* 0x000fe40003f04270 */
[C---:B------:R-:W-:Y:S01]  /*a770*/  ISETP.GT.AND P4, PT, R3.reuse, 0x8, P3 ;  /* 0x000000080300780c */ /* 0x040fe20001f84270 */
[----:B------:R1:W-:Y:S01]  /*a780*/  @P1 STG.E.U16 desc[UR36][R12.64+0x72], R47 ;  /* 0x0000722f0c001986 */ /* 0x0003e2000c101524 */
[C---:B------:R-:W-:Y:S02]  /*a790*/  ISETP.GT.AND P1, PT, R3.reuse, RZ, P3 ;  /* 0x000000ff0300720c */ /* 0x040fe40001f24270 */
[C---:B------:R-:W-:Y:S02]  /*a7a0*/  ISETP.GT.AND P2, PT, R3.reuse, RZ, P0 ;  /* 0x000000ff0300720c */ /* 0x040fe40000744270 */
[----:B------:R-:W-:-:S09]  /*a7b0*/  ISETP.GT.AND P5, PT, R3, 0x8, P0 ;  /* 0x000000080300780c */ /* 0x000fd200007a4270 */
[----:B------:R1:W-:Y:S01]  /*a7c0*/  @P1 STG.E.U16 desc[UR36][R8.64+0x80], R32 ;  /* 0x0000802008001986 */ /* 0x0003e2000c101524 */
[----:B------:R-:W-:-:S03]  /*a7d0*/  ISETP.GT.AND P1, PT, R6, 0x48, PT ;  /* 0x000000480600780c */ /* 0x000fc60003f24270 */
[----:B------:R1:W-:Y:S01]  /*a7e0*/  @P2 STG.E.U16 desc[UR36][R8.64+0x82], R33 ;  /* 0x0000822108002986 */ /* 0x0003e2000c101524 */
[----:B------:R-:W-:-:S03]  /*a7f0*/  ISETP.GT.AND P2, PT, R6, 0x49, PT ;  /* 0x000000490600780c */ /* 0x000fc60003f44270 */
[----:B------:R1:W-:Y:S01]  /*a800*/  @P4 STG.E.U16 desc[UR36][R10.64+0x80], R34 ;  /* 0x000080220a004986 */ /* 0x0003e2000c101524 */
[----:B------:R-:W-:-:S03]  /*a810*/  ISETP.GT.AND P4, PT, R3, RZ, P2 ;  /* 0x000000ff0300720c */ /* 0x000fc60001784270 */
[----:B------:R1:W-:Y:S01]  /*a820*/  @P5 STG.E.U16 desc[UR36][R10.64+0x82], R35 ;  /* 0x000082230a005986 */ /* 0x0003e2000c101524 */
[----:B------:R-:W-:-:S09]  /*a830*/  ISETP.GT.AND P5, PT, R3, RZ, P1 ;  /* 0x000000ff0300720c */ /* 0x000fd20000fa4270 */
        /* <DEDUP_REMOVED lines=10> */
[----:B------:R1:W-:Y:S01]  /*a8e0*/  @P4 STG.E.U16 desc[UR36][R4.64+0x80], R24 ;  /* 0x0000801804004986 */ /* 0x0003e2000c101524 */
[C---:B------:R-:W-:Y:S02]  /*a8f0*/  ISETP.GT.AND P4, PT, R3.reuse, 0x80, P1 ;  /* 0x000000800300780c */ /* 0x040fe40000f84270 */
[C---:B------:R-:W-:Y:S01]  /*a900*/  ISETP.GT.AND P1, PT, R3.reuse, 0x88, P1 ;  /* 0x000000880300780c */ /* 0x040fe20000f24270 */
[----:B------:R1:W-:Y:S01]  /*a910*/  @P5 STG.E.U16 desc[UR36][R4.64+0x82], R25 ;  /* 0x0000821904005986 */ /* 0x0003e2000c101524 */
[C---:B------:R-:W-:Y:S02]  /*a920*/  ISETP.GT.AND P5, PT, R3.reuse, 0x80, P2 ;  /* 0x000000800300780c */ /* 0x040fe400017a4270 */
[----:B------:R-:W-:Y:S01]  /*a930*/  ISETP.GT.AND P2, PT, R3, 0x88, P2 ;  /* 0x000000880300780c */ /* 0x000fe20001744270 */
[----:B------:R1:W-:Y:S04]  /*a940*/  @P3 STG.E.U16 desc[UR36][R12.64+0x80], R26 ;  /* 0x0000801a0c003986 */ /* 0x0003e8000c101524 */
[----:B------:R1:W-:Y:S04]  /*a950*/  @P0 STG.E.U16 desc[UR36][R12.64+0x82], R27 ;  /* 0x0000821b0c000986 */ /* 0x0003e8000c101524 */
[----:B------:R1:W-:Y:S04]  /*a960*/  @P4 STG.E.U16 desc[UR36][R4.64+0x90], R28 ;  /* 0x0000901c04004986 */ /* 0x0003e8000c101524 */
[----:B------:R1:W-:Y:S04]  /*a970*/  @P5 STG.E.U16 desc[UR36][R4.64+0x92], R29 ;  /* 0x0000921d04005986 */ /* 0x0003e8000c101524 */
[----:B------:R1:W-:Y:S04]  /*a980*/  @P1 STG.E.U16 desc[UR36][R12.64+0x90], R30 ;  /* 0x0000901e0c001986 */ /* 0x0003e8000c101524 */
[----:B------:R1:W-:Y:S02]  /*a990*/  @P2 STG.E.U16 desc[UR36][R12.64+0x92], R31 ;  /* 0x0000921f0c002986 */ /* 0x0003e4000c101524 */
.L_x_190:
[----:B------:R-:W-:Y:S05]  /*a9a0*/  BSYNC B0 ;  /* 0x0000000000007941 */ /* 0x000fea0003800000 */
.L_x_34:
[----:B------:R-:W-:Y:S01]  /*a9b0*/  ULDC UR4, c[0x0][0xc] ;  /* 0x0000030000047ab9 */ /* 0x000fe20000000800 */
[----:B------:R-:W-:Y:S01]  /*a9c0*/  ULDC UR5, c[0x0][0x10] ;  /* 0x0000040000057ab9 */ /* 0x000fe20000000800 */
[----:B------:R-:W2:Y:S01]  /*a9d0*/  LDC R3, c[0x0][0x14] ;  /* 0x00000500ff037b82 */ /* 0x000ea20000000800 */
[----:B------:R-:W-:Y:S01]  /*a9e0*/  UIMAD.WIDE.U32 UR4, UR4, UR5, URZ ;  /* 0x00000005040472a5 */ /* 0x000fe2000f8e003f */
[----:B------:R-:W-:Y:S02]  /*a9f0*/  IMAD.MOV.U32 R108, RZ, RZ, -0x1 ;  /* 0xffffffffff6c7424 */ /* 0x000fe400078e00ff */
[----:B------:R-:W-:-:S03]  /*aa00*/  IMAD.MOV.U32 R105, RZ, RZ, -0x1 ;  /* 0xffffffffff697424 */ /* 0x000fc600078e00ff */
[----:B--2---:R-:W-:-:S04]  /*aa10*/  IMAD.WIDE.U32 R16, R3, UR4, R16 ;  /* 0x0000000403107c25 */ /* 0x004fc8000f8e0010 */
[----:B------:R-:W-:Y:S01]  /*aa20*/  IMAD R3, R3, UR5, RZ ;  /* 0x0000000503037c24 */ /* 0x000fe2000f8e02ff */
[----:B------:R-:W-:Y:S02]  /*aa30*/  ULDC.64 UR4, c[0x0][0x650] ;  /* 0x0001940000047ab9 */ /* 0x000fe40000000a00 */
[----:B------:R-:W-:Y:S01]  /*aa40*/  ISETP.GE.U32.AND P0, PT, R16, UR4, PT ;  /* 0x0000000410007c0c */ /* 0x000fe2000bf06070 */
[--C-:B------:R-:W-:Y:S01]  /*aa50*/  IMAD.IADD R17, R17, 0x1, R3.reuse ;  /* 0x0000000111117824 */ /* 0x100fe200078e0203 */
[----:B------:R-:W-:-:S04]  /*aa60*/  PRMT R3, RZ, 0x7610, R3 ;  /* 0x00007610ff037816 */ /* 0x000fc80000000003 */
[----:B------:R-:W-:-:S13]  /*aa70*/  ISETP.GE.U32.AND.EX P0, PT, R17, UR5, PT, P0 ;  /* 0x0000000511007c0c */ /* 0x000fda000bf06100 */
[----:B------:R-:W-:Y:S05]  /*aa80*/  @P0 BRA `(.L_x_191) ;  /* 0x0000000400640947 */ /* 0x000fea0003800000 */
[----:B-1-34-:R-:W1:Y:S01]  /*aa90*/  S2R R12, SR_CTAID.X ;  /* 0x00000000000c7919 */ /* 0x01ae620000002500 */
[----:B0-----:R-:W0:Y:S01]  /*aaa0*/  LDC.64 R10, c[0x0][0x628] ;  /* 0x00018a00ff0a7b82 */ /* 0x001e220000000a00 */
[----:B------:R-:W-:Y:S01]  /*aab0*/  ULDC UR4, c[0x0][0x150] ;  /* 0x0000540000047ab9 */ /* 0x000fe20000000800 */
[----:B------:R-:W-:Y:S01]  /*aac0*/  IMAD.MOV.U32 R8, RZ, RZ, R16 ;  /* 0x000000ffff087224 */ /* 0x000fe200078e0010 */
[----:B------:R-:W2:Y:S01]  /*aad0*/  S2R R24, SR_CTAID.Y ;  /* 0x0000000000187919 */ /* 0x000ea20000002600 */
[----:B------:R-:W-:-:S04]  /*aae0*/  IMAD.MOV.U32 R9, RZ, RZ, R17 ;  /* 0x000000ffff097224 */ /* 0x000fc800078e0011 */
[----:B------:R-:W3:Y:S08]  /*aaf0*/  LDC R21, c[0x0][0x144] ;  /* 0x00005100ff157b82 */ /* 0x000ef00000000800 */
[----:B------:R-:W4:Y:S08]  /*ab00*/  LDC R0, c[0x0][0x630] ;  /* 0x00018c00ff007b82 */ /* 0x000f300000000800 */
[----:B------:R-:W2:Y:S01]  /*ab10*/  LDC.64 R14, c[0x0][0x620] ;  /* 0x00018800ff0e7b82 */ /* 0x000ea20000000a00 */
[----:B0-----:R-:W-:-:S04]  /*ab20*/  ISETP.NE.U32.AND P0, PT, R10, RZ, PT ;  /* 0x000000ff0a00720c */ /* 0x001fc80003f05070 */
[----:B------:R-:W-:Y:S02]  /*ab30*/  ISETP.NE.AND.EX P0, PT, R11, RZ, PT, P0 ;  /* 0x000000ff0b00720c */ /* 0x000fe40003f05300 */
[----:B-1----:R-:W-:-:S05]  /*ab40*/  I2FP.F32.U32 R3, R12 ;  /* 0x0000000c00037245 */ /* 0x002fca0000201000 */
[----:B------:R-:W-:-:S04]  /*ab50*/  FMUL R3, R3, UR4 ;  /* 0x0000000403037c20 */ /* 0x000fc80008400000 */
[----:B------:R0:W1:Y:S02]  /*ab60*/  F2I.U32.TRUNC.NTZ R20, R3 ;  /* 0x0000000300147305 */ /* 0x000064000020f000 */
[----:B---34-:R-:W-:Y:S05]  /*ab70*/  @!P0 BRA `(.L_x_192) ;  /* 0x0000000000288947 */ /* 0x018fea0003800000 */
[----:B0-----:R-:W0:Y:S02]  /*ab80*/  LDC R3, c[0x0][0x634] ;  /* 0x00018d00ff037b82 */ /* 0x001e240000000800 */
        /* <DEDUP_REMOVED lines=9> */
.L_x_192:
[----:B------:R-:W3:Y:S01]  /*ac20*/  LDC.64 R28, c[0x0][0x640] ;  /* 0x00019000ff1c7b82 */ /* 0x000ee20000000a00 */
[-CC-:B------:R-:W-:Y:S01]  /*ac30*/  SHF.R.U64 R105, R8, R0.reuse, R9.reuse ;  /* 0x0000000008697219 */ /* 0x180fe20000001209 */
[----:B-1----:R-:W-:Y:S01]  /*ac40*/  IMAD.MOV R20, RZ, RZ, -R20 ;  /* 0x000000ffff147224 */ /* 0x002fe200078e0a14 */
[----:B------:R-:W-:Y:S01]  /*ac50*/  SHF.R.U32.HI R0, RZ, R0, R9 ;  /* 0x00000000ff007219 */ /* 0x000fe20000011609 */
[----:B------:R-:W-:Y:S01]  /*ac60*/  ULDC UR4, c[0x0][0x154] ;  /* 0x0000550000047ab9 */ /* 0x000fe20000000800 */
[----:B0-----:R-:W-:Y:S01]  /*ac70*/  IADD3 R3, P0, RZ, -R105, RZ ;  /* 0x80000069ff037210 */ /* 0x001fe20007f1e0ff */
[----:B------:R-:W-:Y:S02]  /*ac80*/  IMAD R21, R21, R20, R12 ;  /* 0x0000001415157224 */ /* 0x000fe400078e020c */
[----:B------:R-:W0:Y:S01]  /*ac90*/  LDC R6, c[0x0][0x618] ;  /* 0x00018600ff067b82 */ /* 0x000e220000000800 */
[----:B------:R-:W-:Y:S02]  /*aca0*/  IMAD.MOV.U32 R7, RZ, RZ, 0x1 ;  /* 0x00000001ff077424 */ /* 0x000fe400078e00ff */
[----:B------:R-:W-:-:S04]  /*acb0*/  IMAD.X R5, RZ, RZ, ~R0, P0 ;  /* 0x000000ffff057224 */ /* 0x000fc800000e0e00 */
[-C--:B--2---:R-:W-:Y:S01]  /*acc0*/  IMAD R0, R5, R14.reuse, RZ ;  /* 0x0000000e05007224 */ /* 0x084fe200078e02ff */
[----:B------:R-:W1:Y:S01]  /*acd0*/  LDC R8, c[0x0][0x608] ;  /* 0x00018200ff087b82 */ /* 0x000e620000000800 */
[----:B------:R-:W-:-:S04]  /*ace0*/  IMAD.WIDE.U32 R4, R3, R14, R16 ;  /* 0x0000000e03047225 */ /* 0x000fc800078e0010 */
[----:B------:R-:W-:Y:S01]  /*acf0*/  IMAD R3, R3, R15, R0 ;  /* 0x0000000f03037224 */ /* 0x000fe200078e0200 */
[----:B------:R-:W-:Y:S02]  /*ad00*/  I2FP.F32.U32 R0, R24 ;  /* 0x0000001800007245 */ /* 0x000fe40000201000 */
[----:B------:R-:W2:Y:S01]  /*ad10*/  LDC R26, c[0x0][0x658] ;  /* 0x00019600ff1a7b82 */ /* 0x000ea20000000800 */
[----:B------:R-:W-:Y:S01]  /*ad20*/  IMAD.IADD R3, R5, 0x1, R3 ;  /* 0x0000000105037824 */ /* 0x000fe200078e0203 */
[----:B---3--:R-:W-:Y:S01]  /*ad30*/  ISETP.NE.U32.AND P0, PT, R28, RZ, PT ;  /* 0x000000ff1c00720c */ /* 0x008fe20003f05070 */
[----:B------:R-:W-:Y:S01]  /*ad40*/  FMUL R0, R0, UR4 ;  /* 0x0000000400007c20 */ /* 0x000fe20008400000 */
[----:B------:R-:W-:Y:S02]  /*ad50*/  IMAD.MOV.U32 R5, RZ, RZ, -0x1 ;  /* 0xffffffffff057424 */ /* 0x000fe400078e00ff */
[----:B------:R-:W-:Y:S01]  /*ad60*/  ISETP.NE.AND.EX P0, PT, R29, RZ, PT, P0 ;  /* 0x000000ff1d00720c */ /* 0x000fe20003f05300 */
[----:B------:R3:W4:Y:S01]  /*ad70*/  F2I.U32.TRUNC.NTZ R13, R0 ;  /* 0x00000000000d7305 */ /* 0x000722000020f000 */
[----:B------:R-:W3:Y:S01]  /*ad80*/  LDC R15, c[0x0][0x148] ;  /* 0x00005200ff0f7b82 */ /* 0x000ee20000000800 */
[----:B0-----:R-:W-:-:S02]  /*ad90*/  SHF.R.U64 R12, R4, R6, R3 ;  /* 0x00000006040c7219 */ /* 0x001fc40000001203 */
[----:B------:R-:W-:-:S05]  /*ada0*/  SHF.R.U32.HI R3, RZ, R6, R3 ;  /* 0x00000006ff037219 */ /* 0x000fca0000011603 */
[----:B------:R-:W0:Y:S01]  /*adb0*/  LDC R20, c[0x0][0x600] ;  /* 0x00018000ff147b82 */ /* 0x000e220000000800 */
[-CC-:B-1----:R-:W-:Y:S02]  /*adc0*/  SHF.R.U64 R10, R12, R8.reuse, R3.reuse ;  /* 0x000000080c0a7219 */ /* 0x182fe40000001203 */
[----:B------:R-:W-:-:S05]  /*add0*/  SHF.R.U32.HI R3, RZ, R8, R3 ;  /* 0x00000008ff037219 */ /* 0x000fca0000011603 */
[----:B------:R-:W1:Y:S01]  /*ade0*/  LDC R27, c[0x0][0x648] ;  /* 0x00019200ff1b7b82 */ /* 0x000e620000000800 */
[-C--:B--2---:R-:W-:Y:S02]  /*adf0*/  SHF.L.U32 R4, R5, R26.reuse, RZ ;  /* 0x0000001a05047219 */ /* 0x084fe400000006ff */
[-CC-:B------:R-:W-:Y:S02]  /*ae00*/  SHF.R.U64 R14, R10, R26.reuse, R3.reuse ;  /* 0x0000001a0a0e7219 */ /* 0x180fe40000001203 */
[----:B------:R-:W-:Y:S02]  /*ae10*/  SHF.R.U32.HI R5, RZ, R26, R3 ;  /* 0x0000001aff057219 */ /* 0x000fe40000011603 */
[----:B------:R-:W-:Y:S01]  /*ae20*/  LOP3.LUT R25, RZ, R4, RZ, 0x33, !PT ;  /* 0x00000004ff197212 */ /* 0x000fe200078e33ff */
[----:B------:R-:W2:Y:S01]  /*ae30*/  LDC R30, c[0x0][0x638] ;  /* 0x00018e00ff1e7b82 */ /* 0x000ea20000000800 */
[----:B------:R-:W-:Y:S01]  /*ae40*/  SHF.L.U32 R26, R7, R26, RZ ;  /* 0x0000001a071a7219 */ /* 0x000fe200000006ff */
[----:B------:R-:W-:-:S06]  /*ae50*/  IMAD.MOV.U32 R4, RZ, RZ, R14 ;  /* 0x000000ffff047224 */ /* 0x000fcc00078e000e */
[----:B------:R-:W0:Y:S01]  /*ae60*/  LDC R31, c[0x0][0x610] ;  /* 0x00018400ff1f7b82 */ /* 0x000e220000000800 */
[----:B----4-:R-:W-:Y:S05]  /*ae70*/  @!P0 BRA `(.L_x_193) ;  /* 0x0000000000288947 */ /* 0x010fea0003800000 */
        /* <DEDUP_REMOVED lines=10> */
.L_x_193:
[----:B------:R-:W-:Y:S01]  /*af20*/  ISETP.NE.AND P0, PT, R2, 0x1, PT ;  /* 0x000000010200780c */ /* 0x000fe20003f05270 */
[----:B0-----:R-:W-:Y:S01]  /*af30*/  VIADD R7, R20, 0xffffffff ;  /* 0xffffffff14077836 */ /* 0x001fe20000000000 */
[----:B-1-3--:R-:W-:Y:S01]  /*af40*/  SHF.R.U64 R0, R4, R27, R5 ;  /* 0x0000001b04007219 */ /* 0x00afe20000001205 */
[----:B------:R-:W-:Y:S01]  /*af50*/  IMAD.MOV R13, RZ, RZ, -R13 ;  /* 0x000000ffff0d7224 */ /* 0x000fe200078e0a0d */
[----:B------:R-:W-:Y:S01]  /*af60*/  LOP3.LUT R5, R10, R25, RZ, 0xc0, !PT ;  /* 0x000000190a057212 */ /* 0x000fe200078ec0ff */
[----:B------:R-:W-:Y:S01]  /*af70*/  IMAD.MOV.U32 R4, RZ, RZ, 0x1 ;  /* 0x00000001ff047424 */ /* 0x000fe200078e00ff */
[----:B------:R-:W-:Y:S01]  /*af80*/  LOP3.LUT R12, R12, R7, RZ, 0xc0, !PT ;  /* 0x000000070c0c7212 */ /* 0x000fe200078ec0ff */
[----:B------:R-:W-:Y:S02]  /*af90*/  IMAD.MOV R3, RZ, RZ, -R0 ;  /* 0x000000ffff037224 */ /* 0x000fe400078e0a00 */
[----:B------:R-:W-:Y:S02]  /*afa0*/  IMAD R0, R26, R0, R5 ;  /* 0x000000001a007224 */ /* 0x000fe400078e0205 */
[----:B--2---:R-:W-:-:S02]  /*afb0*/  IMAD R3, R3, R30, R14 ;  /* 0x0000001e03037224 */ /* 0x004fc400078e020e */
[----:B------:R-:W-:Y:S02]  /*afc0*/  @P0 IMAD R21, R15, R13, R24 ;  /* 0x0000000d0f150224 */ /* 0x000fe400078e0218 */
[----:B------:R-:W-:Y:S01]  /*afd0*/  IMAD R5, R3, R20, R12 ;  /* 0x0000001403057224 */ /* 0x000fe200078e020c */
[----:B------:R-:W-:Y:S01]  /*afe0*/  PRMT R3, R4, 0x7610, R3 ;  /* 0x0000761004037816 */ /* 0x000fe20000000003 */
[----:B------:R-:W-:-:S05]  /*aff0*/  IMAD R0, R0, R31, R21 ;  /* 0x0000001f00007224 */ /* 0x000fca00078e0215 */
[----:B------:R-:W-:Y:S02]  /*b000*/  SEL R108, R5, R0, !P0 ;  /* 0x00000000056c7207 */ /* 0x000fe40004000000 */
[----:B------:R-:W-:-:S07]  /*b010*/  SEL R0, R0, R5, !P0 ;  /* 0x0000000500007207 */ /* 0x000fce0004000000 */
.L_x_191:
[----:B------:R-:W-:Y:S01]  /*b020*/  LOP3.LUT P0, RZ, R3, 0xff, RZ, 0xc0, !PT ;  /* 0x000000ff03ff7812 */ /* 0x000fe2000780c0ff */
[----:B------:R-:W-:-:S12]  /*b030*/  IMAD.MOV.U32 R107, RZ, RZ, R0 ;  /* 0x000000ffff6b7224 */ /* 0x000fd800078e0000 */
[----:B------:R-:W-:Y:S05]  /*b040*/  @P0 BRA `(.L_x_194) ;  /* 0xffffff6000600947 */ /* 0x000fea000383ffff */
[----:B------:R-:W-:Y:S05]  /*b050*/  EXIT ;  /* 0x000000000000794d */ /* 0x000fea0003800000 */
.L_x_7:
[----:B0-----:R-:W-:Y:S01]  /*b060*/  ULDC.64 UR4, c[0x0][0x650] ;  /* 0x0001940000047ab9 */ /* 0x001fe20000000a00 */
        /* <DEDUP_REMOVED lines=25> */
.L_x_196:
[----:B------:R-:W0:Y:S01]  /*b200*/  LDC.64 R28, c[0x0][0x640] ;  /* 0x00019000ff1c7b82 */ /* 0x000e220000000a00 */
[-CC-:B------:R-:W-:Y:S01]  /*b210*/  SHF.R.U64 R22, R12, R6.reuse, R13.reuse ;  /* 0x000000060c167219 */ /* 0x180fe2000000120d */
[----:B------:R-:W-:Y:S01]  /*b220*/  IMAD.MOV.U32 R30, RZ, RZ, 0x1 ;  /* 0x00000001ff1e7424 */ /* 0x000fe200078e00ff */
[----:B------:R-:W-:Y:S02]  /*b230*/  SHF.R.U32.HI R6, RZ, R6, R13 ;  /* 0x00000006ff067219 */ /* 0x000fe4000001160d */
        /* <DEDUP_REMOVED lines=8> */
[----:B------:R-:W-:Y:S01]  /*b2c0*/  IMAD.IADD R9, R9, 0x1, R11 ;  /* 0x0000000109097824 */ /* 0x000fe200078e020b */
[----:B0-----:R-:W-:-:S04]  /*b2d0*/  ISETP.NE.U32.AND P0, PT, R28, RZ, PT ;  /* 0x000000ff1c00720c */ /* 0x001fc80003f05070 */
[----:B------:R-:W-:Y:S02]  /*b2e0*/  ISETP.NE.AND.EX P0, PT, R29, RZ, PT, P0 ;  /* 0x000000ff1d00720c */ /* 0x000fe40003f05300 */
[----:B------:R-:W0:Y:S01]  /*b2f0*/  LDC R20, c[0x0][0x600] ;  /* 0x00018000ff147b82 */ /* 0x000e220000000800 */
[-CC-:B-1----:R-:W-:Y:S01]  /*b300*/  SHF.R.U64 R14, R8, R10.reuse, R9.reuse ;  /* 0x0000000a080e7219 */ /* 0x182fe20000001209 */
[----:B------:R-:W-:Y:S01]  /*b310*/  IMAD.MOV.U32 R8, RZ, RZ, -0x1 ;  /* 0xffffffffff087424 */ /* 0x000fe200078e00ff */
[----:B------:R-:W-:-:S05]  /*b320*/  SHF.R.U32.HI R9, RZ, R10, R9 ;  /* 0x0000000aff097219 */ /* 0x000fca0000011609 */
[----:B------:R-:W1:Y:S01]  /*b330*/  LDC R24, c[0x0][0x648] ;  /* 0x00019200ff187b82 */ /* 0x000e620000000800 */
[-CC-:B--2---:R-:W-:Y:S02]  /*b340*/  SHF.R.U64 R23, R14, R12.reuse, R9.reuse ;  /* 0x0000000c0e177219 */ /* 0x184fe40000001209 */
[----:B------:R-:W-:-:S05]  /*b350*/  SHF.R.U32.HI R6, RZ, R12, R9 ;  /* 0x0000000cff067219 */ /* 0x000fca0000011609 */
[----:B------:R-:W2:Y:S01]  /*b360*/  LDC R26, c[0x0][0x638] ;  /* 0x00018e00ff1a7b82 */ /* 0x000ea20000000800 */
[-C--:B---3--:R-:W-:Y:S02]  /*b370*/  SHF.L.U32 R8, R8, R27.reuse, RZ ;  /* 0x0000001b08087219 */ /* 0x088fe400000006ff */
[-CC-:B------:R-:W-:Y:S02]  /*b380*/  SHF.R.U64 R25, R23, R27.reuse, R6.reuse ;  /* 0x0000001b17197219 */ /* 0x180fe40000001206 */
[----:B------:R-:W-:Y:S02]  /*b390*/  LOP3.LUT R32, RZ, R8, RZ, 0x33, !PT ;  /* 0x00000008ff207212 */ /* 0x000fe400078e33ff */
[----:B------:R-:W-:Y:S01]  /*b3a0*/  SHF.R.U32.HI R9, RZ, R27, R6 ;  /* 0x0000001bff097219 */ /* 0x000fe20000011606 */
[----:B------:R-:W3:Y:S01]  /*b3b0*/  LDC R31, c[0x0][0x610] ;  /* 0x00018400ff1f7b82 */ /* 0x000ee20000000800 */
[----:B------:R-:W-:Y:S01]  /*b3c0*/  IMAD.MOV.U32 R8, RZ, RZ, R25 ;  /* 0x000000ffff087224 */ /* 0x000fe200078e0019 */
[----:B------:R-:W-:Y:S06]  /*b3d0*/  @!P0 BRA `(.L_x_197) ;  /* 0x0000000000288947 */ /* 0x000fec0003800000 */
        /* <DEDUP_REMOVED lines=10> */
.L_x_197:
[----:B------:R-:W-:Y:S02]  /*b480*/  ISETP.NE.AND P0, PT, R2, 0x1, PT ;  /* 0x000000010200780c */ /* 0x000fe40003f05270 */
[----:B-1----:R-:W-:Y:S01]  /*b490*/  SHF.R.U64 R6, R8, R24, R9 ;  /* 0x0000001808067219 */ /* 0x002fe20000001209 */
[----:B0-----:R-:W-:Y:S01]  /*b4a0*/  VIADD R9, R20, 0xffffffff ;  /* 0xffffffff14097836 */ /* 0x001fe20000000000 */
[----:B------:R-:W-:Y:S02]  /*b4b0*/  SHF.L.U32 R30, R30, R27, RZ ;  /* 0x0000001b1e1e7219 */ /* 0x000fe400000006ff */
[----:B------:R-:W-:Y:S01]  /*b4c0*/  LOP3.LUT R5, R23, R32, RZ, 0xc0, !PT ;  /* 0x0000002017057212 */ /* 0x000fe200078ec0ff */
[----:B------:R-:W-:-:S04]  /*b4d0*/  IMAD.MOV R8, RZ, RZ, -R6 ;  /* 0x000000ffff087224 */ /* 0x000fc800078e0a06 */
[----:B------:R-:W-:Y:S01]  /*b4e0*/  IMAD R6, R30, R6, R5 ;  /* 0x000000061e067224 */ /* 0x000fe200078e0205 */
[----:B------:R-:W-:Y:S01]  /*b4f0*/  LOP3.LUT R5, R14, R9, RZ, 0xc0, !PT ;  /* 0x000000090e057212 */ /* 0x000fe200078ec0ff */
[----:B------:R-:W-:Y:S02]  /*b500*/  @P0 IMAD R3, R7, R21, R4 ;  /* 0x0000001507030224 */ /* 0x000fe400078e0204 */
[----:B--2---:R-:W-:Y:S02]  /*b510*/  IMAD R4, R8, R26, R25 ;  /* 0x0000001a08047224 */ /* 0x004fe400078e0219 */
[----:B---3--:R-:W-:Y:S02]  /*b520*/  IMAD R3, R6, R31, R3 ;  /* 0x0000001f06037224 */ /* 0x008fe400078e0203 */
[----:B------:R-:W-:Y:S02]  /*b530*/  IMAD R4, R4, R20, R5 ;  /* 0x0000001404047224 */ /* 0x000fe400078e0205 */
[----:B------:R-:W-:-:S02]  /*b540*/  IMAD.MOV.U32 R8, RZ, RZ, 0x1 ;  /* 0x00000001ff087424 */ /* 0x000fc400078e00ff */
[----:B------:R-:W-:Y:S01]  /*b550*/  IMAD.MOV.U32 R6, RZ, RZ, R22 ;  /* 0x000000ffff067224 */ /* 0x000fe200078e0016 */
[----:B------:R-:W-:Y:S02]  /*b560*/  SEL R20, R4, R3, !P0 ;  /* 0x0000000304147207 */ /* 0x000fe40004000000 */
[----:B------:R-:W-:-:S07]  /*b570*/  SEL R13, R3, R4, !P0 ;  /* 0x00000004030d7207 */ /* 0x000fce0004000000 */
.L_x_195:
[----:B------:R-:W-:-:S08]  /*b580*/  NOP ;  /* 0x0000000000007918 */ /* 0x000fd00000000000 */
[----:B------:R-:W0:-:S00]  /*b590*/  USETMAXREG.DEALLOC.CTAPOOL 0x28 ;  /* 0x00000028000079c8 */ /* 0x000e0000080e0500 */
[----:B0-----:R-:W-:-:S13]  /*b5a0*/  ISETP.NE.AND P0, PT, R0, RZ, PT ;  /* 0x000000ff0000720c */ /* 0x001fda0003f05270 */
[----:B------:R-:W-:Y:S05]  /*b5b0*/  @P0 EXIT ;  /* 0x000000000000094d */ /* 0x000fea0003800000 */
[----:B------:R-:W-:Y:S01]  /*b5c0*/  LOP3.LUT P0, RZ, R8, 0xff, RZ, 0xc0, !PT ;  /* 0x000000ff08ff7812 */ /* 0x000fe2000780c0ff */
[----:B------:R-:W-:Y:S02]  /*b5d0*/  IMAD.MOV.U32 R0, RZ, RZ, 0x1 ;  /* 0x00000001ff007424 */ /* 0x000fe400078e00ff */
[----:B------:R-:W-:-:S10]  /*b5e0*/  IMAD.MOV.U32 R3, RZ, RZ, RZ ;  /* 0x000000ffff037224 */ /* 0x000fd400078e00ff */
[----:B------:R-:W-:Y:S05]  /*b5f0*/  @!P0 BRA `(.L_x_198) ;  /* 0x0000000c006c8947 */ /* 0x000fea0003800000 */
[----:B------:R-:W0:Y:S01]  /*b600*/  LDC R0, c[0x0][0x28c] ;  /* 0x0000a300ff007b82 */ /* 0x000e220000000800 */
[----:B------:R-:W1:Y:S01]  /*b610*/  S2R R9, SR_CgaCtaId ;  /* 0x0000000000097919 */ /* 0x000e620000008800 */
[----:B------:R-:W-:Y:S01]  /*b620*/  ULDC UR5, c[0x0][0x658] ;  /* 0x0001960000057ab9 */ /* 0x000fe20000000800 */
[----:B------:R-:W-:Y:S01]  /*b630*/  UMOV UR7, 0xffffffff ;  /* 0xffffffff00077882 */ /* 0x000fe20000000000 */
[----:B------:R-:W-:Y:S01]  /*b640*/  ULDC UR6, c[0x0][0xc] ;  /* 0x0000030000067ab9 */ /* 0x000fe20000000800 */
[----:B------:R-:W-:Y:S01]  /*b650*/  USHF.L.U32 UR9, UR7, UR5, URZ ;  /* 0x0000000507097299 */ /* 0x000fe2000800063f */
[----:B------:R-:W-:Y:S01]  /*b660*/  BSSY B0, `(.L_x_198) ;  /* 0x00000d4000007945 */ /* 0x000fe20003800000 */
[----:B------:R-:W-:Y:S01]  /*b670*/  UMOV UR8, 0x1 ;  /* 0x0000000100087882 */ /* 0x000fe20000000000 */
[----:B------:R-:W-:Y:S01]  /*b680*/  ULDC UR7, c[0x0][0x10] ;  /* 0x0000040000077ab9 */ /* 0x000fe20000000800 */
[----:B------:R-:W-:Y:S01]  /*b690*/  USHF.L.U32 UR5, UR8, UR5, URZ ;  /* 0x0000000508057299 */ /* 0x000fe2000800063f */
[----:B------:R-:W-:Y:S01]  /*b6a0*/  IMAD.MOV.U32 R11, RZ, RZ, 0x1 ;  /* 0x00000001ff0b7424 */ /* 0x000fe200078e00ff */
[----:B------:R-:W-:Y:S01]  /*b6b0*/  UIMAD.WIDE.U32 UR6, UR6, UR7, URZ ;  /* 0x00000007060672a5 */ /* 0x000fe2000f8e003f */
[----:B------:R-:W-:Y:S01]  /*b6c0*/  LOP3.LUT R8, R19, 0x2, RZ, 0xfc, !PT ;  /* 0x0000000213087812 */ /* 0x000fe200078efcff */
[----:B------:R-:W-:Y:S01]  /*b6d0*/  ULDC UR8, c[0x0][0x14] ;  /* 0x0000050000087ab9 */ /* 0x000fe20000000800 */
[----:B------:R-:W-:Y:S01]  /*b6e0*/  ULDC UR4, c[0x0][0x600] ;  /* 0x0001800000047ab9 */ /* 0x000fe20000000800 */
[----:B------:R-:W-:-:S02]  /*b6f0*/  UIMAD.WIDE.U32 UR30, UR6, UR8, URZ ;  /* 0x00000008061e72a5 */ /* 0x000fc4000f8e003f */
[----:B------:R-:W-:Y:S02]  /*b700*/  UIMAD UR7, UR7, UR8, URZ ;  /* 0x00000008070772a4 */ /* 0x000fe4000f8e023f */
[----:B------:R-:W-:Y:S02]  /*b710*/  UIADD3 UR4, UR4, -0x1, URZ ;  /* 0xffffffff04047890 */ /* 0x000fe4000fffe03f */
[----:B------:R-:W-:Y:S02]  /*b720*/  ULOP3.LUT UR6, URZ, UR9, URZ, 0x33, !UPT ;  /* 0x000000093f067292 */ /* 0x000fe4000f8e333f */
[----:B------:R-:W-:Y:S01]  /*b730*/  UIADD3 UR7, UR31, UR7, URZ ;  /* 0x000000071f077290 */ /* 0x000fe2000fffe03f */
[----:B0-----:R-:W-:Y:S01]  /*b740*/  VIADD R0, R0, 0x7f ;  /* 0x0000007f00007836 */ /* 0x001fe20000000000 */
[----:B------:R-:W-:-:S04]  /*b750*/  ULDC.64 UR38, c[0x0][0x198] ;  /* 0x0000660000267ab9 */ /* 0x000fc80000000a00 */
[----:B------:R-:W-:-:S04]  /*b760*/  SHF.R.S32.HI R3, RZ, 0x1f, R0 ;  /* 0x0000001fff037819 */ /* 0x000fc80000011400 */
[----:B------:R-:W-:Y:S01]  /*b770*/  LEA.HI R3, R3, R0, RZ, 0x7 ;  /* 0x0000000003037211 */ /* 0x000fe200078f38ff */
[----:B------:R-:W-:Y:S01]  /*b780*/  IMAD.MOV.U32 R0, RZ, RZ, 0x1 ;  /* 0x00000001ff007424 */ /* 0x000fe200078e00ff */
[----:B-1----:R-:W-:Y:S02]  /*b790*/  LOP3.LUT R9, R9, 0x1, RZ, 0xc0, !PT ;  /* 0x0000000109097812 */ /* 0x002fe400078ec0ff */
[----:B------:R-:W-:Y:S01]  /*b7a0*/  SHF.R.S32.HI R10, RZ, 0x7, R3 ;  /* 0x00000007ff0a7819 */ /* 0x000fe20000011403 */
[----:B------:R-:W-:-:S04]  /*b7b0*/  IMAD.MOV.U32 R3, RZ, RZ, RZ ;  /* 0x000000ffff037224 */ /* 0x000fc800078e00ff */
[----:B------:R-:W-:-:S07]  /*b7c0*/  VIADD R12, R10, 0x1 ;  /* 0x000000010a0c7836 */ /* 0x000fce0000000000 */
.L_x_209:
[----:B------:R-:W-:-:S03]  /*b7d0*/  UMOV UR8, 0xffffffff ;  /* 0xffffffff00087882 */ /* 0x000fc60000000000 */
[----:B------:R-:W-:Y:S05]  /*b7e0*/  BRA.DIV UR8, `(.L_x_199) ;  /* 0x0000000e08b47947 */ /* 0x000fea000b800000 */
[----:B------:R-:W-:-:S13]  /*b7f0*/  ELECT P6, URZ, PT ;  /* 0x00000000003f782f */ /* 0x000fda00038c0000 */
.L_x_219:
[----:B------:R-:W0:Y:S01]  /*b800*/  LDC R4, c[0x0][0x28c] ;  /* 0x0000a300ff047b82 */ /* 0x000e220000000800 */
[----:B------:R-:W-:Y:S01]  /*b810*/  BSSY B1, `(.L_x_200) ;  /* 0x0000046000017945 */ /* 0x000fe20003800000 */
[----:B0-----:R-:W-:-:S13]  /*b820*/  ISETP.LT.OR P6, PT, R4, 0x1, !P6 ;  /* 0x000000010400780c */ /* 0x001fda00077c1670 */
[----:B------:R-:W-:Y:S05]  /*b830*/  @P6 BRA `(.L_x_201) ;  /* 0x00000004000c6947 */ /* 0x000fea0003800000 */
[----:B------:R-:W-:Y:S02]  /*b840*/  IMAD R20, R20, 0x2, R9 ;  /* 0x0000000214147824 */ /* 0x000fe400078e0209 */
[----:B------:R-:W-:Y:S02]  /*b850*/  IMAD R15, R13, 0xc0, RZ ;  /* 0x000000c00d0f7824 */ /* 0x000fe400078e02ff */
[----:B------:R-:W-:Y:S02]  /*b860*/  IMAD.MOV.U32 R22, RZ, RZ, RZ ;  /* 0x000000ffff167224 */ /* 0x000fe400078e00ff */
[----:B------:R-:W-:Y:S02]  /*b870*/  IMAD.MOV.U32 R4, RZ, RZ, R12 ;  /* 0x000000ffff047224 */ /* 0x000fe400078e000c */
[----:B------:R-:W-:Y:S02]  /*b880*/  IMAD.MOV.U32 R5, RZ, RZ, R0 ;  /* 0x000000ffff057224 */ /* 0x000fe400078e0000 */
[----:B------:R-:W-:-:S02]  /*b890*/  IMAD.MOV.U32 R14, RZ, RZ, R3 ;  /* 0x000000ffff0e7224 */ /* 0x000fc400078e0003 */
[----:B------:R-:W-:-:S07]  /*b8a0*/  IMAD R21, R20, 0x28, RZ ;  /* 0x0000002814157824 */ /* 0x000fce00078e02ff */
.L_x_204:
[----:B------:R-:W0:Y:S01]  /*b8b0*/  S2R R20, SR_CgaCtaId ;  /* 0x0000000000147919 */ /* 0x000e220000008800 */
[----:B------:R-:W-:Y:S02]  /*b8c0*/  MOV R7, 0x400 ;  /* 0x0000040000077802 */ /* 0x000fe40000000f00 */
[----:B------:R-:W-:-:S13]  /*b8d0*/  LOP3.LUT P1, RZ, R18, 0x7f, RZ, 0xc0, !PT ;  /* 0x0000007f12ff7812 */ /* 0x000fda000782c0ff */
[----:B------:R-:W1:Y:S01]  /*b8e0*/  @!P1 LDC R13, c[0x0][0x500] ;  /* 0x00014000ff0d9b82 */ /* 0x000e620000000800 */
[----:B0-----:R-:W-:Y:S02]  /*b8f0*/  LEA R23, R20, R7, 0x18 ;  /* 0x0000000714177211 */ /* 0x001fe400078ec0ff */
[----:B------:R-:W-:-:S03]  /*b900*/  SHF.L.U32 R7, R5, 0x1f, RZ ;  /* 0x0000001f05077819 */ /* 0x000fc600000006ff */
[----:B------:R-:W-:-:S04]  /*b910*/  IMAD R20, R14, 0x8, R23 ;  /* 0x000000080e147824 */ /* 0x000fc800078e0217 */
[----:B------:R-:W0:Y:S02]  /*b920*/  SYNCS.PHASECHK.TRANS64.TRYWAIT P0, [R20+URZ+0x18], R7 ;  /* 0x00001807140075a7 */ /* 0x000e24000800017f */
[----:B01----:R-:W-:Y:S05]  /*b930*/  @!P0 BRA `(.L_x_202) ;  /* 0x0000000c00808947 */ /* 0x003fea0003800000 */
.L_x_220:
[----:B0-----:R-:W-:Y:S01]  /*b940*/  PRMT R7, R8, 0x9910, RZ ;  /* 0x0000991008077816 */ /* 0x001fe200000000ff */
[----:B------:R0:W-:Y:S03]  /*b950*/  @!P1 SYNCS.ARRIVE.TRANS64 RZ, [R20+URZ], R13 ;  /* 0x0000000d14ff99a7 */ /* 0x0001e6000800003f */
[----:B------:R-:W-:-:S13]  /*b960*/  ISETP.NE.AND P0, PT, R7, 0x2, PT ;  /* 0x000000020700780c */ /* 0x000fda0003f05270 */
[----:B0-----:R-:W-:Y:S05]  /*b970*/  @P0 BRA `(.L_x_203) ;  /* 0x0000000000040947 */ /* 0x001fea0003800000 */
[----:B------:R-:W-:Y:S01]  /*b980*/  BPT.TRAP 0x1 ;  /* 0x000000040000795c */ /* 0x000fe20000300000 */
.L_x_203:
[----:B------:R-:W-:Y:S01]  /*b990*/  IMAD R7, R14, 0x4, R9 ;  /* 0x000000040e077824 */ /* 0x000fe200078e0209 */
[----:B------:R-:W-:Y:S01]  /*b9a0*/  R2UR UR34, R22 ;  /* 0x00000000162272ca */ /* 0x000fe200000e0000 */
[--C-:B------:R-:W-:Y:S01]  /*b9b0*/  IMAD R13, R14, 0xc000, R23.reuse ;  /* 0x0000c0000e0d7824 */ /* 0x100fe200078e0217 */
[----:B------:R-:W-:Y:S01]  /*b9c0*/  R2UR UR33, R20 ;  /* 0x00000000142172ca */ /* 0x000fe200000e0000 */
[----:B------:R-:W-:Y:S01]  /*b9d0*/  IMAD R7, R7, 0xa00, RZ ;  /* 0x00000a0007077824 */ /* 0x000fe200078e02ff */
[----:B------:R-:W-:Y:S01]  /*b9e0*/  R2UR UR36, R6 ;  /* 0x00000000062472ca */ /* 0x000fe200000e0000 */
[----:B------:R-:W-:Y:S01]  /*b9f0*/  VIADD R4, R4, 0xffffffff ;  /* 0xffffffff04047836 */ /* 0x000fe20000000000 */
[----:B------:R-:W-:Y:S01]  /*ba00*/  R2UR UR24, R13 ;  /* 0x000000000d1872ca */ /* 0x000fe200000e0000 */
[----:B------:R-:W-:Y:S01]  /*ba10*/  IMAD R7, R7, 0x2, R23 ;  /* 0x0000000207077824 */ /* 0x000fe200078e0217 */
[----:B------:R-:W-:Y:S01]  /*ba20*/  R2UR UR35, R15 ;  /* 0x000000000f2372ca */ /* 0x000fe200000e0000 */
[----:B------:R-:W-:Y:S01]  /*ba30*/  UIADD3 UR14, UP0, UR38, 0xf0, URZ ;  /* 0x000000f0260e7890 */ /* 0x000fe2000ff1e03f */
[----:B------:R-:W-:Y:S01]  /*ba40*/  R2UR UR19, R21 ;  /* 0x00000000151372ca */ /* 0x000fe200000e0000 */
[----:B------:R-:W-:Y:S01]  /*ba50*/  UIADD3 UR40, UP1, UR38, 0x1f0, URZ ;  /* 0x000001f026287890 */ /* 0x000fe2000ff3e03f */
[----:B------:R-:W-:Y:S01]  /*ba60*/  R2UR UR8, R7 ;  /* 0x00000000070872ca */ /* 0x000fe200000e0000 */
[----:B------:R-:W-:Y:S01]  /*ba70*/  UIADD3.X UR15, URZ, UR39, URZ, UP0, !UPT ;  /* 0x000000273f0f7290 */ /* 0x000fe200087fe43f */
[----:B------:R-:W-:Y:S01]  /*ba80*/  ISETP.GT.AND P1, PT, R4, 0x1, PT ;  /* 0x000000010400780c */ /* 0x000fe20003f24270 */
[----:B------:R-:W-:Y:S01]  /*ba90*/  UIADD3 UR26, UR34, 0x40, URZ ;  /* 0x00000040221a7890 */ /* 0x000fe2000fffe03f */
[----:B------:R-:W-:Y:S01]  /*baa0*/  VIADD R14, R14, 0x1 ;  /* 0x000000010e0e7836 */ /* 0x000fe20000000000 */
[----:B------:R-:W-:Y:S01]  /*bab0*/  UIADD3.X UR41, URZ, UR39, URZ, UP1, !UPT ;  /* 0x000000273f297290 */ /* 0x000fe20008ffe43f */
[----:B------:R-:W-:Y:S01]  /*bac0*/  VIADD R22, R22, 0x80 ;  /* 0x0000008016167836 */ /* 0x000fe20000000000 */
[----:B------:R-:W-:-:S02]  /*bad0*/  UIADD3 UR32, UR24, 0x100, URZ ;  /* 0x0000010018207890 */ /* 0x000fc4000fffe03f */
[----:B------:R-:W-:Y:S01]  /*bae0*/  UIADD3 UR24, UR24, 0x6100, URZ ;  /* 0x0000610018187890 */ /* 0x000fe2000fffe03f */
[----:B------:R-:W-:Y:S01]  /*baf0*/  ISETP.NE.AND P0, PT, R14, 0x3, PT ;  /* 0x000000030e00780c */ /* 0x000fe20003f05270 */
[----:B------:R-:W-:Y:S01]  /*bb00*/  UMOV UR22, 0x0 ;  /* 0x0000000000167882 */ /* 0x000fe20000000000 */
[----:B------:R-:W-:Y:S01]  /*bb10*/  UMOV UR23, 0x10000000 ;  /* 0x1000000000177882 */ /* 0x000fe20000000000 */
[----:B------:R-:W-:Y:S01]  /*bb20*/  UIADD3 UR16, UR8, 0x24100, URZ ;  /* 0x0002410008107890 */ /* 0x000fe2000fffe03f */
[----:B------:R-:W-:Y:S01]  /*bb30*/  SEL R20, RZ, 0x1, P0 ;  /* 0x00000001ff147807 */ /* 0x000fe20000000000 */
[----:B------:R-:W-:Y:S01]  /*bb40*/  UIADD3 UR8, UR8, 0x26900, URZ ;  /* 0x0002690008087890 */ /* 0x000fe2000fffe03f */
[----:B------:R0:W-:Y:S01]  /*bb50*/  UTMALDG.3D [UR32], [UR14], desc[UR22] ;  /* 0x000016200e0075b4 */ /* 0x0001e20008011000 */
[----:B------:R-:W-:Y:S01]  /*bb60*/  UMOV UR25, UR33 ;  /* 0x0000002100197c82 */ /* 0x000fe20008000000 */
[----:B------:R-:W-:Y:S01]  /*bb70*/  UMOV UR28, UR36 ;  /* 0x00000024001c7c82 */ /* 0x000fe20008000000 */
        /* <DEDUP_REMOVED lines=8> */
[----:B------:R0:W-:Y:S01]  /*bc00*/  UTMALDG.3D [UR24], [UR14], desc[UR22] ;  /* 0x000016180e0075b4 */ /* 0x0001e20008011000 */
[----:B------:R-:W-:Y:S01]  /*bc10*/  UMOV UR10, UR26 ;  /* 0x0000001a000a7c82 */ /* 0x000fe20008000000 */
[----:B------:R-:W-:-:S02]  /*bc20*/  LOP3.LUT R5, R5, R20, RZ, 0x3c, !PT ;  /* 0x0000001405057212 */ /* 0x000fc400078e3cff */
[----:B------:R-:W-:Y:S01]  /*bc30*/  SEL R14, R14, RZ, P0 ;  /* 0x000000ff0e0e7207 */ /* 0x000fe20000000000 */
[----:B------:R0:W-:Y:S01]  /*bc40*/  UTMALDG.3D.MULTICAST [UR16], [UR40], UR13, desc[UR22] ;  /* 0x00001610280073b4 */ /* 0x0001e2000801180d */
[----:B------:R0:W-:Y:S02]  /*bc50*/  UTMALDG.3D.MULTICAST [UR8], [UR40], UR13, desc[UR22] ;  /* 0x00001608280073b4 */ /* 0x0001e4000801180d */
[----:B0-----:R-:W-:Y:S05]  /*bc60*/  @P1 BRA `(.L_x_204) ;  /* 0xfffffffc00101947 */ /* 0x001fea000383ffff */
.L_x_201:
[----:B------:R-:W-:Y:S05]  /*bc70*/  BSYNC B1 ;  /* 0x0000000000017941 */ /* 0x000fea0003800000 */
.L_x_200:
[----:B------:R-:W-:Y:S01]  /*bc80*/  LOP3.LUT P1, RZ, R11, 0xff, RZ, 0xc0, !PT ;  /* 0x000000ff0bff7812 */ /* 0x000fe2000782c0ff */
[C---:B------:R-:W-:Y:S01]  /*bc90*/  IMAD.IADD R6, R10.reuse, 0x1, R3 ;  /* 0x000000010a067824 */ /* 0x040fe200078e0203 */
[----:B------:R-:W-:Y:S01]  /*bca0*/  ULDC.64 UR8, c[0x0][0x650] ;  /* 0x0001940000087ab9 */ /* 0x000fe20000000a00 */
[----:B------:R-:W-:Y:S01]  /*bcb0*/  ISETP.GE.U32.AND P2, PT, R10, 0x3, PT ;  /* 0x000000030a00780c */ /* 0x000fe20003f46070 */
[----:B------:R-:W-:Y:S01]  /*bcc0*/  BSSY B1, `(.L_x_205) ;  /* 0x000006b000017945 */ /* 0x000fe20003800000 */
[----:B------:R-:W-:Y:S01]  /*bcd0*/  IMAD.MOV.U32 R13, RZ, RZ, -0x1 ;  /* 0xffffffffff0d7424 */ /* 0x000fe200078e00ff */
[----:B------:R-:W-:Y:S01]  /*bce0*/  ISETP.GT.U32.AND P0, PT, R6, 0x2, PT ;  /* 0x000000020600780c */ /* 0x000fe20003f04070 */
[----:B------:R-:W-:Y:S01]  /*bcf0*/  IMAD.MOV.U32 R20, RZ, RZ, -0x1 ;  /* 0xffffffffff147424 */ /* 0x000fe200078e00ff */
[----:B------:R-:W-:Y:S02]  /*bd00*/  PRMT R11, RZ, 0x7610, R11 ;  /* 0x00007610ff0b7816 */ /* 0x000fe4000000000b */
[----:B------:R-:W-:-:S03]  /*bd10*/  ISETP.LT.U32.AND P0, PT, R10, 0x3, P0 ;  /* 0x000000030a00780c */ /* 0x000fc60000701070 */
[----:B------:R-:W0:Y:S01]  /*bd20*/  @P1 S2R R5, SR_CgaCtaId ;  /* 0x0000000000051919 */ /* 0x000e220000008800 */
[----:B------:R-:W-:-:S04]  /*bd30*/  @P1 MOV R4, 0x400 ;  /* 0x0000040000041802 */ /* 0x000fc80000000f00 */
[----:B0-----:R-:W-:Y:S01]  /*bd40*/  @P1 LEA R3, R5, R4, 0x18 ;  /* 0x0000000405031211 */ /* 0x001fe200078ec0ff */
[----:B------:R-:W-:-:S03]  /*bd50*/  IMAD.WIDE.U32 R4, R6, -0x55555555, RZ ;  /* 0xaaaaaaab06047825 */ /* 0x000fc600078e00ff */
[----:B------:R0:W-:Y:S01]  /*bd60*/  @P1 SYNCS.ARRIVE.TRANS64.A1T0 RZ, [R3+URZ+0x48], RZ ;  /* 0x000048ff03ff19a7 */ /* 0x0001e2000810003f */
[----:B------:R-:W-:Y:S02]  /*bd70*/  IADD3 R16, P1, R16, UR30, RZ ;  /* 0x0000001e10107c10 */ /* 0x000fe4000ff3e0ff */
[----:B------:R-:W-:Y:S02]  /*bd80*/  SHF.R.U32.HI R5, RZ, 0x1, R5 ;  /* 0x00000001ff057819 */ /* 0x000fe40000011605 */
[----:B------:R-:W-:Y:S02]  /*bd90*/  IADD3.X R17, R17, UR7, RZ, P1, !PT ;  /* 0x0000000711117c10 */ /* 0x000fe40008ffe4ff */
[----:B------:R-:W-:Y:S02]  /*bda0*/  PRMT R4, RZ, 0x7610, R4 ;  /* 0x00007610ff047816 */ /* 0x000fe40000000004 */
[----:B0-----:R-:W-:Y:S02]  /*bdb0*/  SEL R3, RZ, 0x1, !P0 ;  /* 0x00000001ff037807 */ /* 0x001fe40004000000 */
[----:B------:R-:W-:-:S02]  /*bdc0*/  ISETP.GE.U32.AND P0, PT, R16, UR8, PT ;  /* 0x0000000810007c0c */ /* 0x000fc4000bf06070 */
[----:B------:R-:W-:Y:S01]  /*bdd0*/  LOP3.LUT R0, R0, R3, RZ, 0x3c, !PT ;  /* 0x0000000300007212 */ /* 0x000fe200078e3cff */
[----:B------:R-:W-:Y:S01]  /*bde0*/  IMAD R3, R5, -0x3, R6 ;  /* 0xfffffffd05037824 */ /* 0x000fe200078e0206 */
[----:B------:R-:W-:Y:S01]  /*bdf0*/  ISETP.GE.U32.AND.EX P0, PT, R17, UR9, PT, P0 ;  /* 0x0000000911007c0c */ /* 0x000fe2000bf06100 */
[----:B------:R-:W-:Y:S01]  /*be00*/  IMAD.MOV.U32 R6, RZ, RZ, -0x1 ;  /* 0xffffffffff067424 */ /* 0x000fe200078e00ff */
[----:B------:R-:W-:-:S11]  /*be10*/  @P2 LOP3.LUT R0, R0, 0x1, R5, 0x78, !PT ;  /* 0x0000000100002812 */ /* 0x000fd600078e7805 */
[----:B------:R-:W-:Y:S05]  /*be20*/  @P0 BRA `(.L_x_206) ;  /* 0x0000000400500947 */ /* 0x000fea0003800000 */
[----:B------:R-:W0:Y:S01]  /*be30*/  S2R R15, SR_CTAID.X ;  /* 0x00000000000f7919 */ /* 0x000e220000002500 */
[----:B------:R-:W-:Y:S01]  /*be40*/  ULDC.64 UR8, c[0x0][0x628] ;  /* 0x00018a0000087ab9 */ /* 0x000fe20000000a00 */
[----:B------:R-:W1:Y:S01]  /*be50*/  LDC R20, c[0x0][0x144] ;  /* 0x00005100ff147b82 */ /* 0x000e620000000800 */
[----:B------:R-:W-:Y:S01]  /*be60*/  ISETP.NE.U32.AND P0, PT, RZ, UR8, PT ;  /* 0x00000008ff007c0c */ /* 0x000fe2000bf05070 */
[----:B------:R-:W2:Y:S01]  /*be70*/  S2R R13, SR_CTAID.Y ;  /* 0x00000000000d7919 */ /* 0x000ea20000002600 */
[----:B------:R-:W-:Y:S01]  /*be80*/  ULDC UR11, c[0x0][0x630] ;  /* 0x00018c00000b7ab9 */ /* 0x000fe20000000800 */
[----:B------:R-:W-:Y:S01]  /*be90*/  ULDC UR12, c[0x0][0x150] ;  /* 0x00005400000c7ab9 */ /* 0x000fe20000000800 */
[----:B------:R-:W-:Y:S01]  /*bea0*/  ISETP.NE.AND.EX P0, PT, RZ, UR9, PT, P0 ;  /* 0x00000009ff007c0c */ /* 0x000fe2000bf05300 */
[----:B------:R-:W-:Y:S02]  /*beb0*/  IMAD.MOV.U32 R4, RZ, RZ, R16 ;  /* 0x000000ffff047224 */ /* 0x000fe400078e0010 */
[----:B------:R-:W-:Y:S01]  /*bec0*/  IMAD.MOV.U32 R5, RZ, RZ, R17 ;  /* 0x000000ffff057224 */ /* 0x000fe200078e0011 */
[----:B0-----:R-:W-:-:S09]  /*bed0*/  I2FP.F32.U32 R22, R15 ;  /* 0x0000000f00167245 */ /* 0x001fd20000201000 */
[----:B------:R-:W-:Y:S05]  /*bee0*/  @!P0 BRA `(.L_x_207) ;  /* 0x0000000000288947 */ /* 0x000fea0003800000 */
[----:B------:R-:W-:Y:S02]  /*bef0*/  ULDC UR10, c[0x0][0x634] ;  /* 0x00018d00000a7ab9 */ /* 0x000fe40000000800 */
[----:B------:R-:W-:-:S05]  /*bf00*/  IADD3 R5, P0, R16, UR10, RZ ;  /* 0x0000000a10057c10 */ /* 0x000fca000ff1e0ff */
[----:B------:R-:W-:-:S04]  /*bf10*/  IMAD.X R21, RZ, RZ, R17, P0 ;  /* 0x000000ffff157224 */ /* 0x000fc800000e0611 */
[----:B------:R-:W-:-:S04]  /*bf20*/  IMAD.WIDE.U32 R6, R21, UR8, RZ ;  /* 0x0000000815067c25 */ /* 0x000fc8000f8e00ff */
[----:B------:R-:W-:-:S04]  /*bf30*/  IMAD.WIDE.U32 R6, P0, R5, UR9, R6 ;  /* 0x0000000905067c25 */ /* 0x000fc8000f800006 */
[----:B------:R-:W-:-:S04]  /*bf40*/  IMAD.WIDE.U32 R4, R5, UR8, RZ ;  /* 0x0000000805047c25 */ /* 0x000fc8000f8e00ff */
[----:B------:R-:W-:Y:S01]  /*bf50*/  IMAD.MOV.U32 R4, RZ, RZ, R7 ;  /* 0x000000ffff047224 */ /* 0x000fe200078e0007 */
[----:B------:R-:W-:Y:S01]  /*bf60*/  IADD3 RZ, P1, R5, R6, RZ ;  /* 0x0000000605ff7210 */ /* 0x000fe20007f3e0ff */
[----:B------:R-:W-:-:S04]  /*bf70*/  IMAD.X R5, RZ, RZ, RZ, P0 ;  /* 0x000000ffff057224 */ /* 0x000fc800000e06ff */
[----:B------:R-:W-:-:S08]  /*bf80*/  IMAD.WIDE.U32.X R4, R21, UR9, R4, P1 ;  /* 0x0000000915047c25 */ /* 0x000fd000088e0404 */
.L_x_207:
[----:B------:R-:W-:Y:S01]  /*bf90*/  FMUL R22, R22, UR12 ;  /* 0x0000000c16167c20 */ /* 0x000fe20008400000 */
[--C-:B------:R-:W-:Y:S01]  /*bfa0*/  SHF.R.U64 R14, R4, UR11, R5.reuse ;  /* 0x0000000b040e7c19 */ /* 0x100fe20008001205 */
[----:B------:R-:W-:Y:S01]  /*bfb0*/  ULDC.64 UR8, c[0x0][0x620] ;  /* 0x0001880000087ab9 */ /* 0x000fe20000000a00 */
[----:B------:R-:W-:Y:S01]  /*bfc0*/  SHF.R.U32.HI R4, RZ, UR11, R5 ;  /* 0x0000000bff047c19 */ /* 0x000fe20008011605 */
[----:B------:R-:W-:Y:S01]  /*bfd0*/  ULDC.64 UR10, c[0x0][0x640] ;  /* 0x00019000000a7ab9 */ /* 0x000fe20000000a00 */
[----:B------:R-:W-:Y:S01]  /*bfe0*/  IADD3 R5, P0, RZ, -R14, RZ ;  /* 0x8000000eff057210 */ /* 0x000fe20007f1e0ff */
[----:B------:R-:W0:Y:S04]  /*bff0*/  F2I.U32.TRUNC.NTZ R22, R22 ;  /* 0x0000001600167305 */ /* 0x000e28000020f000 */
[----:B------:R-:W-:Y:S01]  /*c000*/  IMAD.X R4, RZ, RZ, ~R4, P0 ;  /* 0x000000ffff047224 */ /* 0x000fe200000e0e04 */
[----:B------:R-:W-:-:S03]  /*c010*/  ISETP.NE.U32.AND P0, PT, RZ, UR10, PT ;  /* 0x0000000aff007c0c */ /* 0x000fc6000bf05070 */
[----:B------:R-:W-:Y:S01]  /*c020*/  IMAD R4, R4, UR8, RZ ;  /* 0x0000000804047c24 */ /* 0x000fe2000f8e02ff */
[----:B------:R-:W-:-:S03]  /*c030*/  ISETP.NE.AND.EX P0, PT, RZ, UR11, PT, P0 ;  /* 0x0000000bff007c0c */ /* 0x000fc6000bf05300 */
[C---:B------:R-:W-:Y:S01]  /*c040*/  IMAD R7, R5.reuse, UR9, R4 ;  /* 0x0000000905077c24 */ /* 0x040fe2000f8e0204 */
[----:B------:R-:W-:Y:S01]  /*c050*/  ULDC UR9, c[0x0][0x154] ;  /* 0x0000550000097ab9 */ /* 0x000fe20000000800 */
[----:B------:R-:W-:Y:S01]  /*c060*/  IMAD.WIDE.U32 R4, R5, UR8, R16 ;  /* 0x0000000805047c25 */ /* 0x000fe2000f8e0010 */
[----:B------:R-:W-:-:S03]  /*c070*/  ULDC UR8, c[0x0][0x618] ;  /* 0x0001860000087ab9 */ /* 0x000fc60000000800 */
[----:B0-----:R-:W-:Y:S02]  /*c080*/  IMAD.MOV R6, RZ, RZ, -R22 ;  /* 0x000000ffff067224 */ /* 0x001fe400078e0a16 */
[----:B------:R-:W-:Y:S02]  /*c090*/  IMAD.IADD R5, R5, 0x1, R7 ;  /* 0x0000000105057824 */ /* 0x000fe400078e0207 */
[----:B-1----:R-:W-:Y:S01]  /*c0a0*/  IMAD R15, R20, R6, R15 ;  /* 0x00000006140f7224 */ /* 0x002fe200078e020f */
[----:B--2---:R-:W-:Y:S01]  /*c0b0*/  I2FP.F32.U32 R6, R13 ;  /* 0x0000000d00067245 */ /* 0x004fe20000201000 */
[----:B------:R-:W0:Y:S01]  /*c0c0*/  LDC R20, c[0x0][0x148] ;  /* 0x00005200ff147b82 */ /* 0x000e220000000800 */
[--C-:B------:R-:W-:Y:S02]  /*c0d0*/  SHF.R.U64 R21, R4, UR8, R5.reuse ;  /* 0x0000000804157c19 */ /* 0x100fe40008001205 */
[----:B------:R-:W-:Y:S01]  /*c0e0*/  SHF.R.U32.HI R4, RZ, UR8, R5 ;  /* 0x00000008ff047c19 */ /* 0x000fe20008011605 */
[----:B------:R-:W-:Y:S01]  /*c0f0*/  FMUL R6, R6, UR9 ;  /* 0x0000000906067c20 */ /* 0x000fe20008400000 */
[----:B------:R-:W-:-:S02]  /*c100*/  ULDC UR8, c[0x0][0x608] ;  /* 0x0001820000087ab9 */ /* 0x000fc40000000800 */
[--C-:B------:R-:W-:Y:S01]  /*c110*/  SHF.R.U64 R23, R21, UR8, R4.reuse ;  /* 0x0000000815177c19 */ /* 0x100fe20008001204 */
[----:B------:R1:W2:Y:S01]  /*c120*/  F2I.U32.TRUNC.NTZ R24, R6 ;  /* 0x0000000600187305 */ /* 0x0002a2000020f000 */
[----:B------:R-:W-:Y:S01]  /*c130*/  SHF.R.U32.HI R4, RZ, UR8, R4 ;  /* 0x00000008ff047c19 */ /* 0x000fe20008011604 */
[----:B------:R-:W-:-:S03]  /*c140*/  ULDC UR8, c[0x0][0x658] ;  /* 0x0001960000087ab9 */ /* 0x000fc60000000800 */
[--C-:B------:R-:W-:Y:S02]  /*c150*/  SHF.R.U64 R22, R23, UR8, R4.reuse ;  /* 0x0000000817167c19 */ /* 0x100fe40008001204 */
[----:B------:R-:W-:-:S03]  /*c160*/  SHF.R.U32.HI R25, RZ, UR8, R4 ;  /* 0x00000008ff197c19 */ /* 0x000fc60008011604 */
[----:B------:R-:W-:Y:S02]  /*c170*/  IMAD.MOV.U32 R4, RZ, RZ, R22 ;  /* 0x000000ffff047224 */ /* 0x000fe400078e0016 */
[----:B------:R-:W-:Y:S01]  /*c180*/  IMAD.MOV.U32 R5, RZ, RZ, R25 ;  /* 0x000000ffff057224 */ /* 0x000fe200078e0019 */
[----:B-1----:R-:W-:Y:S06]  /*c190*/  @!P0 BRA `(.L_x_208) ;  /* 0x0000000000288947 */ /* 0x002fec0003800000 */
        /* <DEDUP_REMOVED lines=10> */
.L_x_208:
[----:B------:R-:W-:Y:S01]  /*c240*/  ISETP.NE.AND P0, PT, R2, 0x1, PT ;  /* 0x000000010200780c */ /* 0x000fe20003f05270 */
[----:B------:R-:W-:Y:S01]  /*c250*/  ULDC UR8, c[0x0][0x648] ;  /* 0x0001920000087ab9 */ /* 0x000fe20000000800 */
[----:B------:R-:W-:Y:S01]  /*c260*/  LOP3.LUT R23, R23, UR6, RZ, 0xc0, !PT ;  /* 0x0000000617177c12 */ /* 0x000fe2000f8ec0ff */
[----:B--2---:R-:W-:Y:S01]  /*c270*/  IMAD.MOV R24, RZ, RZ, -R24 ;  /* 0x000000ffff187224 */ /* 0x004fe200078e0a18 */
[----:B------:R-:W-:Y:S01]  /*c280*/  SHF.R.U64 R4, R4, UR8, R5 ;  /* 0x0000000804047c19 */ /* 0x000fe20008001205 */
[----:B------:R-:W-:Y:S01]  /*c290*/  ULDC UR8, c[0x0][0x638] ;  /* 0x00018e0000087ab9 */ /* 0x000fe20000000800 */
[----:B------:R-:W-:Y:S01]  /*c2a0*/  LOP3.LUT R21, R21, UR4, RZ, 0xc0, !PT ;  /* 0x0000000415157c12 */ /* 0x000fe2000f8ec0ff */
[----:B------:R-:W-:Y:S01]  /*c2b0*/  ULDC UR9, c[0x0][0x610] ;  /* 0x0001840000097ab9 */ /* 0x000fe20000000800 */
[----:B------:R-:W-:Y:S02]  /*c2c0*/  IMAD.MOV.U32 R6, RZ, RZ, R14 ;  /* 0x000000ffff067224 */ /* 0x000fe400078e000e */
[----:B------:R-:W-:-:S02]  /*c2d0*/  IMAD.MOV R5, RZ, RZ, -R4 ;  /* 0x000000ffff057224 */ /* 0x000fc400078e0a04 */
[----:B------:R-:W-:Y:S02]  /*c2e0*/  IMAD R4, R4, UR5, R23 ;  /* 0x0000000504047c24 */ /* 0x000fe4000f8e0217 */
[----:B0-----:R-:W-:Y:S02]  /*c2f0*/  @P0 IMAD R15, R20, R24, R13 ;  /* 0x00000018140f0224 */ /* 0x001fe400078e020d */
[----:B------:R-:W-:Y:S01]  /*c300*/  IMAD R22, R5, UR8, R22 ;  /* 0x0000000805167c24 */ /* 0x000fe2000f8e0216 */
[----:B------:R-:W-:Y:S01]  /*c310*/  ULDC UR8, c[0x0][0x600] ;  /* 0x0001800000087ab9 */ /* 0x000fe20000000800 */
[----:B------:R-:W-:Y:S02]  /*c320*/  IMAD R15, R4, UR9, R15 ;  /* 0x00000009040f7c24 */ /* 0x000fe4000f8e020f */
[----:B------:R-:W-:Y:S02]  /*c330*/  IMAD R22, R22, UR8, R21 ;  /* 0x0000000816167c24 */ /* 0x000fe4000f8e0215 */
[----:B------:R-:W-:-:S03]  /*c340*/  IMAD.MOV.U32 R4, RZ, RZ, 0x1 ;  /* 0x00000001ff047424 */ /* 0x000fc600078e00ff */
[----:B------:R-:W-:Y:S02]  /*c350*/  SEL R20, R22, R15, !P0 ;  /* 0x0000000f16147207 */ /* 0x000fe40004000000 */
[----:B------:R-:W-:-:S07]  /*c360*/  SEL R13, R15, R22, !P0 ;  /* 0x000000160f0d7207 */ /* 0x000fce0004000000 */
.L_x_206:
[----:B------:R-:W-:Y:S05]  /*c370*/  BSYNC B1 ;  /* 0x0000000000017941 */ /* 0x000fea0003800000 */
.L_x_205:
[----:B------:R-:W-:-:S13]  /*c380*/  LOP3.LUT P0, RZ, R4, 0xff, RZ, 0xc0, !PT ;  /* 0x000000ff04ff7812 */ /* 0x000fda000780c0ff */
[----:B------:R-:W-:Y:S05]  /*c390*/  @P0 BRA `(.L_x_209) ;  /* 0xfffffff4000c0947 */ /* 0x000fea000383ffff */
[----:B------:R-:W-:Y:S05]  /*c3a0*/  BSYNC B0 ;  /* 0x0000000000007941 */ /* 0x000fea0003800000 */
.L_x_198:
[----:B------:R-:W-:-:S03]  /*c3b0*/  UMOV UR8, 0xffffffff ;  /* 0xffffffff00087882 */ /* 0x000fc60000000000 */
[----:B------:R-:W-:Y:S05]  /*c3c0*/  BRA.DIV UR8, `(.L_x_210) ;  /* 0x0000000208f07947 */ /* 0x000fea000b800000 */
[----:B------:R-:W-:-:S13]  /*c3d0*/  ELECT P6, URZ, PT ;  /* 0x00000000003f782f */ /* 0x000fda00038c0000 */
.L_x_223:
[----:B------:R-:W-:Y:S04]  /*c3e0*/  BSSY B0, `(.L_x_211) ;  /* 0x0000022000007945 */ /* 0x000fe80003800000 */
[----:B------:R-:W-:Y:S05]  /*c3f0*/  @!P6 BRA `(.L_x_212) ;  /* 0x000000000080e947 */ /* 0x000fea0003800000 */
[----:B------:R-:W-:-:S04]  /*c400*/  LOP3.LUT R19, R19, 0x2, RZ, 0xfc, !PT ;  /* 0x0000000213137812 */ /* 0x000fc800078efcff */
[----:B------:R-:W-:-:S13]  /*c410*/  ISETP.NE.AND P0, PT, R19, 0x3, PT ;  /* 0x000000031300780c */ /* 0x000fda0003f05270 */
[----:B------:R-:W-:Y:S05]  /*c420*/  @!P0 BRA `(.L_x_213) ;  /* 0x0000000000048947 */ /* 0x000fea0003800000 */
[----:B------:R-:W-:Y:S01]  /*c430*/  BPT.TRAP 0x1 ;  /* 0x000000040000795c */ /* 0x000fe20000300000 */
.L_x_213:
[----:B------:R-:W0:Y:S01]  /*c440*/  S2R R5, SR_CgaCtaId ;  /* 0x0000000000057919 */ /* 0x000e220000008800 */
[----:B------:R-:W-:Y:S02]  /*c450*/  MOV R2, 0x400 ;  /* 0x0000040000027802 */ /* 0x000fe40000000f00 */
[----:B------:R-:W-:Y:S02]  /*c460*/  SHF.L.U32 R4, R0, 0x1f, RZ ;  /* 0x0000001f00047819 */ /* 0x000fe400000006ff */
[----:B0-----:R-:W-:-:S05]  /*c470*/  LEA R2, R5, R2, 0x18 ;  /* 0x0000000205027211 */ /* 0x001fca00078ec0ff */
[----:B------:R-:W-:-:S04]  /*c480*/  VIADD R2, R2, 0x18 ;  /* 0x0000001802027836 */ /* 0x000fc80000000000 */
[C---:B------:R-:W-:Y:S02]  /*c490*/  IMAD R7, R3.reuse, 0x8, R2 ;  /* 0x0000000803077824 */ /* 0x040fe400078e0202 */
[----:B------:R-:W-:Y:S02]  /*c4a0*/  VIADD R3, R3, 0x1 ;  /* 0x0000000103037836 */ /* 0x000fe40000000000 */
[----:B------:R-:W0:Y:S03]  /*c4b0*/  SYNCS.PHASECHK.TRANS64.TRYWAIT P0, [R7+URZ], R4 ;  /* 0x00000004070075a7 */ /* 0x000e26000800017f */
[----:B------:R-:W-:-:S04]  /*c4c0*/  ISETP.NE.AND P1, PT, R3, 0x3, PT ;  /* 0x000000030300780c */ /* 0x000fc80003f25270 */
[----:B------:R-:W-:Y:S02]  /*c4d0*/  SEL R5, RZ, 0x1, P1 ;  /* 0x00000001ff057807 */ /* 0x000fe40000800000 */
[----:B------:R-:W-:Y:S02]  /*c4e0*/  SEL R3, R3, RZ, P1 ;  /* 0x000000ff03037207 */ /* 0x000fe40000800000 */
[----:B------:R-:W-:-:S03]  /*c4f0*/  LOP3.LUT R9, R0, R5, RZ, 0x3c, !PT ;  /* 0x0000000500097212 */ /* 0x000fc600078e3cff */
[----:B------:R-:W-:Y:S01]  /*c500*/  IMAD R6, R3, 0x8, R2 ;  /* 0x0000000803067824 */ /* 0x000fe200078e0202 */
[----:B------:R-:W-:Y:S01]  /*c510*/  SHF.L.U32 R5, R9, 0x1f, RZ ;  /* 0x0000001f09057819 */ /* 0x000fe200000006ff */
[----:B0-----:R-:W-:Y:S06]  /*c520*/  @!P0 BRA `(.L_x_214) ;  /* 0x0000000000b88947 */ /* 0x001fec0003800000 */
.L_x_224:
[----:B------:R-:W1:Y:S01]  /*c530*/  SYNCS.PHASECHK.TRANS64.TRYWAIT P0, [R6+URZ], R5 ;  /* 0x00000005060075a7 */ /* 0x000e62000800017f */
[----:B------:R-:W-:-:S05]  /*c540*/  VIADD R0, R3, 0x1 ;  /* 0x0000000103007836 */ /* 0x000fca0000000000 */
[----:B------:R-:W-:-:S04]  /*c550*/  ISETP.NE.AND P1, PT, R0, 0x3, PT ;  /* 0x000000030000780c */ /* 0x000fc80003f25270 */
[----:B0-----:R-:W-:Y:S02]  /*c560*/  SEL R4, RZ, 0x1, P1 ;  /* 0x00000001ff047807 */ /* 0x001fe40000800000 */
[----:B------:R-:W-:Y:S02]  /*c570*/  SEL R3, R0, RZ, P1 ;  /* 0x000000ff00037207 */ /* 0x000fe40000800000 */
[----:B------:R-:W-:Y:S01]  /*c580*/  LOP3.LUT R0, R9, R4, RZ, 0x3c, !PT ;  /* 0x0000000409007212 */ /* 0x000fe200078e3cff */
[----:B-1----:R-:W-:Y:S06]  /*c590*/  @!P0 BRA `(.L_x_215) ;  /* 0x0000000000b08947 */ /* 0x002fec0003800000 */
.L_x_225:
[----:B------:R-:W-:Y:S01]  /*c5a0*/  IMAD R3, R3, 0x8, R2 ;  /* 0x0000000803037824 */ /* 0x000fe200078e0202 */
[----:B------:R-:W-:-:S07]  /*c5b0*/  SHF.L.U32 R0, R0, 0x1f, RZ ;  /* 0x0000001f00007819 */ /* 0x000fce00000006ff */
.L_x_216:
[----:B-1----:R1:W2:Y:S02]  /*c5c0*/  SYNCS.PHASECHK.TRANS64.TRYWAIT P0, [R3+URZ], R0 ;  /* 0x00000000030075a7 */ /* 0x0022a4000800017f */
[----:B--2---:R-:W-:Y:S05]  /*c5d0*/  @!P0 NANOSLEEP.SYNCS 0x989680 ;  /* 0x009896800000895d */ /* 0x004fea0003900000 */
[----:B------:R-:W2:Y:S02]  /*c5e0*/  @!P0 SYNCS.PHASECHK.TRANS64 P0, [R3+URZ], R0 ;  /* 0x00000000030085a7 */ /* 0x000ea4000800007f */
[----:B--2---:R-:W-:Y:S05]  /*c5f0*/  @!P0 BRA `(.L_x_216) ;  /* 0xfffffffc00f08947 */ /* 0x004fea000383ffff */
.L_x_212:
[----:B------:R-:W-:Y:S05]  /*c600*/  BSYNC B0 ;  /* 0x0000000000007941 */ /* 0x000fea0003800000 */
.L_x_211:
[----:B------:R-:W-:Y:S05]  /*c610*/  EXIT ;  /* 0x000000000000794d */ /* 0x000fea0003800000 */
.L_x_21:
[----:B---3--:R3:W4:Y:S02]  /*c620*/  SYNCS.PHASECHK.TRANS64.TRYWAIT P1, [R3+URZ], R0 ;  /* 0x00000000030075a7 */ /* 0x008724000802017f */
[----:B----4-:R-:W-:Y:S05]  /*c630*/  @!P1 NANOSLEEP.SYNCS 0x989680 ;  /* 0x009896800000995d */ /* 0x010fea0003900000 */
[----:B------:R-:W4:Y:S02]  /*c640*/  @!P1 SYNCS.PHASECHK.TRANS64 P1, [R3+URZ], R0 ;  /* 0x00000000030095a7 */ /* 0x000f24000802007f */
[----:B----4-:R-:W-:Y:S05]  /*c650*/  @!P1 BRA `(.L_x_21) ;  /* 0xfffffffc00f09947 */ /* 0x010fea000383ffff */
[----:B------:R-:W-:Y:S05]  /*c660*/  BRA `(.L_x_20) ;  /* 0xffffff4c00a07947 */ /* 0x000fea000383ffff */
.L_x_26:
[----:B-1----:R1:W2:Y:S02]  /*c670*/  SYNCS.PHASECHK.TRANS64.TRYWAIT P1, [R5+URZ], R4 ;  /* 0x00000004050075a7 */ /* 0x0022a4000802017f */
[----:B--2---:R-:W-:Y:S05]  /*c680*/  @!P1 NANOSLEEP.SYNCS 0x989680 ;  /* 0x009896800000995d */ /* 0x004fea0003900000 */
[----:B------:R-:W2:Y:S02]  /*c690*/  @!P1 SYNCS.PHASECHK.TRANS64 P1, [R5+URZ], R4 ;  /* 0x00000004050095a7 */ /* 0x000ea4000802007f */
[----:B--2---:R-:W-:Y:S05]  /*c6a0*/  @!P1 BRA `(.L_x_26) ;  /* 0xfffffffc00f09947 */ /* 0x004fea000383ffff */
[----:B------:R-:W-:Y:S05]  /*c6b0*/  BRA `(.L_x_25) ;  /* 0xffffff6c00bc7947 */ /* 0x000fea000383ffff */
.L_x_199:
[----:B------:R-:W-:Y:S01]  /*c6c0*/  BSSY B1, `(.L_x_217) ;  /* 0x0000006000017945 */ /* 0x000fe20003800000 */
[----:B------:R-:W-:-:S07]  /*c6d0*/  IMAD.MOV.U32 R15, RZ, RZ, -0x1 ;  /* 0xffffffffff0f7424 */ /* 0x000fce00078e00ff */
[----:B------:R-:W-:Y:S05]  /*c6e0*/  WARPSYNC.COLLECTIVE R15, `(.L_x_218) ;  /* 0x000000000f0c7348 */ /* 0x000fea0003c00000 */
[----:B------:R-:W-:Y:S02]  /*c6f0*/  ELECT P6, UR62, PT ;  /* 0x00000000003e782f */ /* 0x000fe400038c0000 */
[----:B------:R-:W-:Y:S01]  /*c700*/  MOV R14, UR62 ;  /* 0x0000003e000e7c02 */ /* 0x000fe20008000f00 */
[----:B------:R-:W-:Y:S10]  /*c710*/  ENDCOLLECTIVE ;  /* 0x000000000000791b */ /* 0x000ff40003800000 */
.L_x_218:
[----:B------:R-:W-:Y:S05]  /*c720*/  BSYNC B1 ;  /* 0x0000000000017941 */ /* 0x000fea0003800000 */
.L_x_217:
[----:B------:R-:W-:Y:S05]  /*c730*/  BRA `(.L_x_219) ;  /* 0xfffffff000307947 */ /* 0x000fea000383ffff */
.L_x_202:
[----:B0-----:R0:W1:Y:S02]  /*c740*/  SYNCS.PHASECHK.TRANS64.TRYWAIT P0, [R20+URZ+0x18], R7 ;  /* 0x00001807140075a7 */ /* 0x001064000800017f */
[----:B-1----:R-:W-:Y:S05]  /*c750*/  @!P0 NANOSLEEP.SYNCS 0x989680 ;  /* 0x009896800000895d */ /* 0x002fea0003900000 */
[----:B------:R-:W1:Y:S02]  /*c760*/  @!P0 SYNCS.PHASECHK.TRANS64 P0, [R20+URZ+0x18], R7 ;  /* 0x00001807140085a7 */ /* 0x000e64000800007f */
[----:B-1----:R-:W-:Y:S05]  /*c770*/  @!P0 BRA `(.L_x_202) ;  /* 0xfffffffc00f08947 */ /* 0x002fea000383ffff */
[----:B------:R-:W-:Y:S05]  /*c780*/  BRA `(.L_x_220) ;  /* 0xfffffff0006c7947 */ /* 0x000fea000383ffff */
.L_x_210:
[----:B------:R-:W-:Y:S01]  /*c790*/  BSSY B0, `(.L_x_221) ;  /* 0x0000006000007945 */ /* 0x000fe20003800000 */
[----:B------:R-:W-:-:S07]  /*c7a0*/  IMAD.MOV.U32 R15, RZ, RZ, -0x1 ;  /* 0xffffffffff0f7424 */ /* 0x000fce00078e00ff */
[----:B------:R-:W-:Y:S05]  /*c7b0*/  WARPSYNC.COLLECTIVE R15, `(.L_x_222) ;  /* 0x000000000f0c7348 */ /* 0x000fea0003c00000 */
[----:B------:R-:W-:Y:S02]  /*c7c0*/  ELECT P6, UR62, PT ;  /* 0x00000000003e782f */ /* 0x000fe400038c0000 */
[----:B------:R-:W-:Y:S01]  /*c7d0*/  MOV R14, UR62 ;  /* 0x0000003e000e7c02 */ /* 0x000fe20008000f00 */
[----:B------:R-:W-:Y:S10]  /*c7e0*/  ENDCOLLECTIVE ;  /* 0x000000000000791b */ /* 0x000ff40003800000 */
.L_x_222:
[----:B------:R-:W-:Y:S05]  /*c7f0*/  BSYNC B0 ;  /* 0x0000000000007941 */ /* 0x000fea0003800000 */
.L_x_221:
[----:B------:R-:W-:Y:S05]  /*c800*/  BRA `(.L_x_223) ;  /* 0xfffffff800f47947 */ /* 0x000fea000383ffff */
.L_x_214:
[----:B0-----:R0:W1:Y:S02]  /*c810*/  SYNCS.PHASECHK.TRANS64.TRYWAIT P0, [R7+URZ], R4 ;  /* 0x00000004070075a7 */ /* 0x001064000800017f */
[----:B-1----:R-:W-:Y:S05]  /*c820*/  @!P0 NANOSLEEP.SYNCS 0x989680 ;  /* 0x009896800000895d */ /* 0x002fea0003900000 */
[----:B------:R-:W1:Y:S02]  /*c830*/  @!P0 SYNCS.PHASECHK.TRANS64 P0, [R7+URZ], R4 ;  /* 0x00000004070085a7 */ /* 0x000e64000800007f */
[----:B-1----:R-:W-:Y:S05]  /*c840*/  @!P0 BRA `(.L_x_214) ;  /* 0xfffffffc00f08947 */ /* 0x002fea000383ffff */
[----:B------:R-:W-:Y:S05]  /*c850*/  BRA `(.L_x_224) ;  /* 0xfffffffc00347947 */ /* 0x000fea000383ffff */
.L_x_215:
[----:B0-----:R0:W1:Y:S02]  /*c860*/  SYNCS.PHASECHK.TRANS64.TRYWAIT P0, [R6+URZ], R5 ;  /* 0x00000005060075a7 */ /* 0x001064000800017f */
[----:B-1----:R-:W-:Y:S05]  /*c870*/  @!P0 NANOSLEEP.SYNCS 0x989680 ;  /* 0x009896800000895d */ /* 0x002fea0003900000 */
[----:B------:R-:W1:Y:S02]  /*c880*/  @!P0 SYNCS.PHASECHK.TRANS64 P0, [R6+URZ], R5 ;  /* 0x00000005060085a7 */ /* 0x000e64000800007f */
[----:B-1----:R-:W-:Y:S05]  /*c890*/  @!P0 BRA `(.L_x_215) ;  /* 0xfffffffc00f08947 */ /* 0x002fea000383ffff */
[----:B------:R-:W-:Y:S05]  /*c8a0*/  BRA `(.L_x_225) ;  /* 0xfffffffc003c7947 */ /* 0x000fea000383ffff */
.L_x_226:
[----:B------:R-:W-:-:S00]  /*c8b0*/  BRA `(.L_x_226) ;  /* 0xfffffffc00fc7947 */ /* 0x000fc0000383ffff */
[----:B------:R-:W-:-:S00]  /*c8c0*/  NOP ;  /* 0x0000000000007918 */ /* 0x000fc00000000000 */
        /* <DEDUP_REMOVED lines=11> */
.L_x_227:


//--------------------- .nv.global.init           --------------------------
	.section	.nv.global.init,"aw",@progbits
.nv.global.init:
	.type		$str$22,@object
	.size		$str$22,($str$23 - $str$22)
$str$22:
        /*0000*/ 	.byte	0x6b, 0x5f, 0x74, 0x69, 0x6c, 0x65, 0x5f, 0x63, 0x6f, 0x75, 0x6e, 0x74, 0x20, 0x3e, 0x3d, 0x20
        /*0010*/ 	.byte	0x31, 0x00
	.type		$str$23,@object
	.size		$str$23,(__unnamed_1 - $str$23)
$str$23:
        /*0012*/ 	.byte	0x2f, 0x74, 0x6d, 0x70, 0x2f, 0x63, 0x75, 0x74, 0x6c, 0x61, 0x73, 0x73, 0x5f, 0x73, 0x77, 0x65
        /*0022*/ 	.byte	0x65, 0x70, 0x5f, 0x73, 0x72, 0x63, 0x2f, 0x69, 0x6e, 0x63, 0x6c, 0x75, 0x64, 0x65, 0x2f, 0x63
        /*0032*/ 	.byte	0x75, 0x74, 0x6c, 0x61, 0x73, 0x73, 0x2f, 0x67, 0x65, 0x6d, 0x6d, 0x2f, 0x63, 0x6f, 0x6c, 0x6c
        /*0042*/ 	.byte	0x65, 0x63, 0x74, 0x69, 0x76, 0x65, 0x2f, 0x73, 0x6d, 0x39, 0x30, 0x5f, 0x6d, 0x6d, 0x61, 0x5f
        /*0052*/ 	.byte	0x74, 0x6d, 0x61, 0x5f, 0x67, 0x6d, 0x6d, 0x61, 0x5f, 0x73, 0x73, 0x5f, 0x77, 0x61, 0x72, 0x70
        /*0062*/ 	.byte	0x73, 0x70, 0x65, 0x63, 0x69, 0x61, 0x6c, 0x69, 0x7a, 0x65, 0x64, 0x2e, 0x68, 0x70, 0x70, 0x00
	.type		__unnamed_1,@object
	.size		__unnamed_1,(.L_0 - __unnamed_1)
__unnamed_1:
        /*0072*/ 	.byte	0x76, 0x6f, 0x69, 0x64, 0x20, 0x63, 0x75, 0x74, 0x6c, 0x61, 0x73, 0x73, 0x3a, 0x3a, 0x67, 0x65
        /* <DEDUP_REMOVED lines=180> */
        /*0bc2*/ 	.byte	0x74, 0x79, 0x5d, 0x00
.L_0:


//--------------------- .nv.shared._ZN7cutlass13device_kernelINS_4gemm6kernel13GemmUniversalIN4cute5tupleIJiiiiEEENS1_10collective13CollectiveMmaINS1_34MainloopSm90TmaGmmaWarpSpecializedILi3ENS5_IJNS4_1CILi2EEENSA_ILi1EEESC_EEENS1_35KernelTmaWarpSpecializedCooperativeEEENS5_IJNSA_ILi192EEENSA_ILi80EEENSA_ILi128EEEEEENS_6half_tENS5_IJlSC_lEEESK_SL_NS4_8TiledMMAINS4_8MMA_AtomIJNS4_4SM904GMMA25MMA_64x16x16_F32F16F16_SSILNSP_5MajorE0ELSR_0ELNSP_7ScaleInE1ELSS_1EEEEEENS4_6LayoutISD_NS5_IJSC_NSA_ILi0EEESW_EEEEENS5_IJNS4_10UnderscoreESZ_SZ_EEEEENS4_13SM90_TMA_LOADENS4_14ComposedLayoutINS4_7SwizzleILi3ELi4ELi3EEENS4_18smem_ptr_flag_bitsILi16EEENSV_INS5_IJNSA_ILi8EEENSA_ILi64EEEEEENS5_IJS19_SC_EEEEEEEvNS4_8identityENS4_23SM90_TMA_LOAD_MULTICASTES1D_vS1E_EENS_8epilogue10collective6detail29Sm90TmaWarpSpecializedAdapterINS1I_15DefaultEpilogueISK_SL_SL_NS1H_6thread17LinearCombinationISK_Li1EffLNS1M_9ScaleType4KindE0ELNS_15FloatRoundStyleE2ESK_EENS1_15EpilogueDefaultEEEEEvvEEEEvNT_6ParamsE --------------------------
	.section	.nv.shared._ZN7cutlass13device_kernelINS_4gemm6kernel13GemmUniversalIN4cute5tupleIJiiiiEEENS1_10collective13CollectiveMmaINS1_34MainloopSm90TmaGmmaWarpSpecializedILi3ENS5_IJNS4_1CILi2EEENSA_ILi1EEESC_EEENS1_35KernelTmaWarpSpecializedCooperativeEEENS5_IJNSA_ILi192EEENSA_ILi80EEENSA_ILi128EEEEEENS_6half_tENS5_IJlSC_lEEESK_SL_NS4_8TiledMMAINS4_8MMA_AtomIJNS4_4SM904GMMA25MMA_64x16x16_F32F16F16_SSILNSP_5MajorE0ELSR_0ELNSP_7ScaleInE1ELSS_1EEEEEENS4_6LayoutISD_NS5_IJSC_NSA_ILi0EEESW_EEEEENS5_IJNS4_10UnderscoreESZ_SZ_EEEEENS4_13SM90_TMA_LOADENS4_14ComposedLayoutINS4_7SwizzleILi3ELi4ELi3EEENS4_18smem_ptr_flag_bitsILi16EEENSV_INS5_IJNSA_ILi8EEENSA_ILi64EEEEEENS5_IJS19_SC_EEEEEEEvNS4_8identityENS4_23SM90_TMA_LOAD_MULTICASTES1D_vS1E_EENS_8epilogue10collective6detail29Sm90TmaWarpSpecializedAdapterINS1I_15DefaultEpilogueISK_SL_SL_NS1H_6thread17LinearCombinationISK_Li1EffLNS1M_9ScaleType4KindE0ELNS_15FloatRoundStyleE2ESK_EENS1_15EpilogueDefaultEEEEEvvEEEEvNT_6ParamsE,"aw",@nobits
	.sectionflags	@""
	.align	16
	.zero		1024


//--------------------- .nv.shared.reserved.0     --------------------------
	.section	.nv.shared.reserved.0,"aw",@nobits
	.weak		__nv_reservedSMEM_offset_0_alias
	.size		__nv_reservedSMEM_offset_0_alias, 0, 0
	.other		__nv_reservedSMEM_offset_0_alias,@"STO_CUDA_RESERVED_SHARED STV_DEFAULT"
__nv_reservedSMEM_offset_0_alias:
	.zero		0


//--------------------- .nv.global                --------------------------
	.section	.nv.global,"aw",@nobits
.nv.global:
	.type		_ZN40_INTERNAL_f76ab908_4_k_cu_566ead69_153654cute1_E,@object
	.size		_ZN40_INTERNAL_f76ab908_4_k_cu_566ead69_153654cute1_E,(_ZN40_INTERNAL_f76ab908_4_k_cu_566ead69_153654cuda3std3__45__cpo6cbeginE - _ZN40_INTERNAL_f76ab908_4_k_cu_566ead69_153654cute1_E)
_ZN40_INTERNAL_f76ab908_4_k_cu_566ead69_153654cute1_E:
	.zero		1
	.type		_ZN40_INTERNAL_f76ab908_4_k_cu_566ead69_153654cuda3std3__45__cpo6cbeginE,@object
	.size		_ZN40_INTERNAL_f76ab908_4_k_cu_566ead69_153654cuda3std3__45__cpo6cbeginE,(_ZN40_INTERNAL_f76ab908_4_k_cu_566ead69_153654cuda3std3__48in_placeE - _ZN40_INTERNAL_f76ab908_4_k_cu_566ead69_153654cuda3std3__45__cpo6cbeginE)
_ZN40_INTERNAL_f76ab908_4_k_cu_566ead69_153654cuda3std3__45__cpo6cbeginE:
	.zero		1
	.type		_ZN40_INTERNAL_f76ab908_4_k_cu_566ead69_153654cuda3std3__48in_placeE,@object
	.size		_ZN40_INTERNAL_f76ab908_4_k_cu_566ead69_153654cuda3std3__48in_placeE,(_ZN40_INTERNAL_f76ab908_4_k_cu_566ead69_153654cuda3std6ranges3__45__cpo9iter_moveE - _ZN40_INTERNAL_f76ab908_4_k_cu_566ead69_153654cuda3std3__48in_placeE)
_ZN40_INTERNAL_f76ab908_4_k_cu_566ead69_153654cuda3std3__48in_placeE:
	.zero		1
	.type		_ZN40_INTERNAL_f76ab908_4_k_cu_566ead69_153654cuda3std6ranges3__45__cpo9iter_moveE,@object
	.size		_ZN40_INTERNAL_f76ab908_4_k_cu_566ead69_153654cuda3std6ranges3__45__cpo9iter_moveE,(_ZN40_INTERNAL_f76ab908_4_k_cu_566ead69_153654cuda3std3__45__cpo5beginE - _ZN40_INTERNAL_f76ab908_4_k_cu_566ead69_153654cuda3std6ranges3__45__cpo9iter_moveE)
_ZN40_INTERNAL_f76ab908_4_k_cu_566ead69_153654cuda3std6ranges3__45__cpo9iter_moveE:
	.zero		1
	.type		_ZN40_INTERNAL_f76ab908_4_k_cu_566ead69_153654cuda3std3__45__cpo5beginE,@object
	.size		_ZN40_INTERNAL_f76ab908_4_k_cu_566ead69_153654cuda3std3__45__cpo5beginE,(_ZN40_INTERNAL_f76ab908_4_k_cu_566ead69_153654cuda3std3__442_GLOBAL__N__f76ab908_4_k_cu_566ead69_153656ignoreE - _ZN40_INTERNAL_f76ab908_4_k_cu_566ead69_153654cuda3std3__45__cpo5beginE)
_ZN40_INTERNAL_f76ab908_4_k_cu_566ead69_153654cuda3std3__45__cpo5beginE:
	.zero		1
	.type		_ZN40_INTERNAL_f76ab908_4_k_cu_566ead69_153654cuda3std3__442_GLOBAL__N__f76ab908_4_k_cu_566ead69_153656ignoreE,@object
	.size		_ZN40_INTERNAL_f76ab908_4_k_cu_566ead69_153654cuda3std3__442_GLOBAL__N__f76ab908_4_k_cu_566ead69_153656ignoreE,(_ZN40_INTERNAL_f76ab908_4_k_cu_566ead69_153654cute7productE - _ZN40_INTERNAL_f76ab908_4_k_cu_566ead69_153654cuda3std3__442_GLOBAL__N__f76ab908_4_k_cu_566ead69_153656ignoreE)
_ZN40_INTERNAL_f76ab908_4_k_cu_566ead69_153654cuda3std3__442_GLOBAL__N__f76ab908_4_k_cu_566ead69_153656ignoreE:
	.zero		1
	.type		_ZN40_INTERNAL_f76ab908_4_k_cu_566ead69_153654cute7productE,@object
	.size		_ZN40_INTERNAL_f76ab908_4_k_cu_566ead69_153654cute7productE,(_ZN40_INTERNAL_f76ab908_4_k_cu_566ead69_153654cuda3std3__45__cpo3endE - _ZN40_INTERNAL_f76ab908_4_k_cu_566ead69_153654cute7productE)
_ZN40_INTERNAL_f76ab908_4_k_cu_566ead69_153654cute7productE:
	.zero		1
	.type		_ZN40_INTERNAL_f76ab908_4_k_cu_566ead69_153654cuda3std3__45__cpo3endE,@object
	.size		_ZN40_INTERNAL_f76ab908_4_k_cu_566ead69_153654cuda3std3__45__cpo3endE,(_ZN40_INTERNAL_f76ab908_4_k_cu_566ead69_153654cuda3std3__419piecewise_constructE - _ZN40_INTERNAL_f76ab908_4_k_cu_566ead69_153654cuda3std3__45__cpo3endE)
_ZN40_INTERNAL_f76ab908_4_k_cu_566ead69_153654cuda3std3__45__cpo3endE:
	.zero		1
	.type		_ZN40_INTERNAL_f76ab908_4_k_cu_566ead69_153654cuda3std3__419piecewise_constructE,@object
	.size		_ZN40_INTERNAL_f76ab908_4_k_cu_566ead69_153654cuda3std3__419piecewise_constructE,(_ZN40_INTERNAL_f76ab908_4_k_cu_566ead69_153654cuda3std3__45__cpo4cendE - _ZN40_INTERNAL_f76ab908_4_k_cu_566ead69_153654cuda3std3__419piecewise_constructE)
_ZN40_INTERNAL_f76ab908_4_k_cu_566ead69_153654cuda3std3__419piecewise_constructE:
	.zero		1
	.type		_ZN40_INTERNAL_f76ab908_4_k_cu_566ead69_153654cuda3std3__45__cpo4cendE,@object
	.size		_ZN40_INTERNAL_f76ab908_4_k_cu_566ead69_153654cuda3std3__45__cpo4cendE,(_ZN40_INTERNAL_f76ab908_4_k_cu_566ead69_153654cuda3std6ranges3__45__cpo4swapE - _ZN40_INTERNAL_f76ab908_4_k_cu_566ead69_153654cuda3std3__45__cpo4cendE)
_ZN40_INTERNAL_f76ab908_4_k_cu_566ead69_153654cuda3std3__45__cpo4cendE:
	.zero		1
	.type		_ZN40_INTERNAL_f76ab908_4_k_cu_566ead69_153654cuda3std6ranges3__45__cpo4swapE,@object
	.size		_ZN40_INTERNAL_f76ab908_4_k_cu_566ead69_153654cuda3std6ranges3__45__cpo4swapE,(.L_8 - _ZN40_INTERNAL_f76ab908_4_k_cu_566ead69_153654cuda3std6ranges3__45__cpo4swapE)
_ZN40_INTERNAL_f76ab908_4_k_cu_566ead69_153654cuda3std6ranges3__45__cpo4swapE:
	.zero		1
.L_8:


//--------------------- .nv.constant0._ZN7cutlass13device_kernelINS_4gemm6kernel13GemmUniversalIN4cute5tupleIJiiiiEEENS1_10collective13CollectiveMmaINS1_34MainloopSm90TmaGmmaWarpSpecializedILi3ENS5_IJNS4_1CILi2EEENSA_ILi1EEESC_EEENS1_35KernelTmaWarpSpecializedCooperativeEEENS5_IJNSA_ILi192EEENSA_ILi80EEENSA_ILi128EEEEEENS_6half_tENS5_IJlSC_lEEESK_SL_NS4_8TiledMMAINS4_8MMA_AtomIJNS4_4SM904GMMA25MMA_64x16x16_F32F16F16_SSILNSP_5MajorE0ELSR_0ELNSP_7ScaleInE1ELSS_1EEEEEENS4_6LayoutISD_NS5_IJSC_NSA_ILi0EEESW_EEEEENS5_IJNS4_10UnderscoreESZ_SZ_EEEEENS4_13SM90_TMA_LOADENS4_14ComposedLayoutINS4_7SwizzleILi3ELi4ELi3EEENS4_18smem_ptr_flag_bitsILi16EEENSV_INS5_IJNSA_ILi8EEENSA_ILi64EEEEEENS5_IJS19_SC_EEEEEEEvNS4_8identityENS4_23SM90_TMA_LOAD_MULTICASTES1D_vS1E_EENS_8epilogue10collective6detail29Sm90TmaWarpSpecializedAdapterINS1I_15DefaultEpilogueISK_SL_SL_NS1H_6thread17LinearCombinationISK_Li1EffLNS1M_9ScaleType4KindE0ELNS_15FloatRoundStyleE2ESK_EENS1_15EpilogueDefaultEEEEEvvEEEEvNT_6ParamsE --------------------------
	.section	.nv.constant0._ZN7cutlass13device_kernelINS_4gemm6kernel13GemmUniversalIN4cute5tupleIJiiiiEEENS1_10collective13CollectiveMmaINS1_34MainloopSm90TmaGmmaWarpSpecializedILi3ENS5_IJNS4_1CILi2EEENSA_ILi1EEESC_EEENS1_35KernelTmaWarpSpecializedCooperativeEEENS5_IJNSA_ILi192EEENSA_ILi80EEENSA_ILi128EEEEEENS_6half_tENS5_IJlSC_lEEESK_SL_NS4_8TiledMMAINS4_8MMA_AtomIJNS4_4SM904GMMA25MMA_64x16x16_F32F16F16_SSILNSP_5MajorE0ELSR_0ELNSP_7ScaleInE1ELSS_1EEEEEENS4_6LayoutISD_NS5_IJSC_NSA_ILi0EEESW_EEEEENS5_IJNS4_10UnderscoreESZ_SZ_EEEEENS4_13SM90_TMA_LOADENS4_14ComposedLayoutINS4_7SwizzleILi3ELi4ELi3EEENS4_18smem_ptr_flag_bitsILi16EEENSV_INS5_IJNSA_ILi8EEENSA_ILi64EEEEEENS5_IJS19_SC_EEEEEEEvNS4_8identityENS4_23SM90_TMA_LOAD_MULTICASTES1D_vS1E_EENS_8epilogue10collective6detail29Sm90TmaWarpSpecializedAdapterINS1I_15DefaultEpilogueISK_SL_SL_NS1H_6thread17LinearCombinationISK_Li1EffLNS1M_9ScaleType4KindE0ELNS_15FloatRoundStyleE2ESK_EENS1_15EpilogueDefaultEEEEEvvEEEEvNT_6ParamsE,"a",@progbits
	.sectionflags	@""
	.align	4
.nv.constant0._ZN7cutlass13device_kernelINS_4gemm6kernel13GemmUniversalIN4cute5tupleIJiiiiEEENS1_10collective13CollectiveMmaINS1_34MainloopSm90TmaGmmaWarpSpecializedILi3ENS5_IJNS4_1CILi2EEENSA_ILi1EEESC_EEENS1_35KernelTmaWarpSpecializedCooperativeEEENS5_IJNSA_ILi192EEENSA_ILi80EEENSA_ILi128EEEEEENS_6half_tENS5_IJlSC_lEEESK_SL_NS4_8TiledMMAINS4_8MMA_AtomIJNS4_4SM904GMMA25MMA_64x16x16_F32F16F16_SSILNSP_5MajorE0ELSR_0ELNSP_7ScaleInE1ELSS_1EEEEEENS4_6LayoutISD_NS5_IJSC_NSA_ILi0EEESW_EEEEENS5_IJNS4_10UnderscoreESZ_SZ_EEEEENS4_13SM90_TMA_LOADENS4_14ComposedLayoutINS4_7SwizzleILi3ELi4ELi3EEENS4_18smem_ptr_flag_bitsILi16EEENSV_INS5_IJNSA_ILi8EEENSA_ILi64EEEEEENS5_IJS19_SC_EEEEEEEvNS4_8identityENS4_23SM90_TMA_LOAD_MULTICASTES1D_vS1E_EENS_8epilogue10collective6detail29Sm90TmaWarpSpecializedAdapterINS1I_15DefaultEpilogueISK_SL_SL_NS1H_6thread17LinearCombinationISK_Li1EffLNS1M_9ScaleType4KindE0ELNS_15FloatRoundStyleE2ESK_EENS1_15EpilogueDefaultEEEEEvvEEEEvNT_6ParamsE:
	.zero		1664


//--------------------- SYMBOLS --------------------------

	.type		.nv.reservedSmem.offset0,@object
	.size		.nv.reservedSmem.offset0,0x4
	.type		__assertfail,@function
